	.target	sm_90a

	.elftype	@"ET_EXEC"


//--------------------- .note.nv.tkinfo           --------------------------
	.section	.note.nv.tkinfo,"",@"SHT_NOTE"
	.sectionflags	@"SHF_NOTE_NV_TKINFO"
	.tkinfo
        /*0018*/ 	.word	0x00000002
        /*0030*/ 	.string	""
        /*0030*/ 	.string	"ptxas"
        /*0030*/ 	.string	"Cuda compilation tools, release 13.0, V13.0.88"
        /*0030*/ 	.string	"Build cuda_13.0.r13.0/compiler.36424714_0"
        /*0030*/ 	.string	"-arch sm_90a -m 64 "



//--------------------- .note.nv.cuinfo           --------------------------
	.section	.note.nv.cuinfo,"",@"SHT_NOTE"
	.sectionflags	@"SHF_NOTE_NV_CUINFO"
        /*0018*/ 	.short	0x0002
        /*001a*/ 	.short	0x005a
        /*001c*/ 	.short	0x0082
	.zero		2


//--------------------- .nv.info                  --------------------------
	.section	.nv.info,"",@"SHT_CUDA_INFO"
	.align	4


	//----- nvinfo : EIATTR_REGCOUNT
	.align		4
        /*0000*/ 	.byte	0x04, 0x2f
        /*0002*/ 	.short	(.L_15 - .L_14)
	.align		4
.L_14:
        /*0004*/ 	.word	index@(_ZN7cutlass13device_kernelINS_4gemm6kernel13GemmUniversalIN4cute5tupleIJiiiiEEENS1_10collective13CollectiveMmaINS1_34MainloopSm90TmaGmmaWarpSpecializedILi3ENS5_IJNS4_1CILi1EEENSA_ILi2EEESB_EEENS1_35KernelTmaWarpSpecializedCooperativeEEENS5_IJNSA_ILi128EEENSA_ILi64EEENSA_ILi32EEEEEENS_6half_tENS5_IJlSB_lEEESK_SL_NS4_8TiledMMAINS4_8MMA_AtomIJNS4_4SM904GMMA25MMA_64x64x16_F32F16F16_SSILNSP_5MajorE0ELSR_0ELNSP_7ScaleInE1ELSS_1EEEEEENS4_6LayoutINS5_IJSC_SB_SB_EEENS5_IJSB_NSA_ILi0EEESX_EEEEENS5_IJNS4_10UnderscoreES10_S10_EEEEENS4_23SM90_TMA_LOAD_MULTICASTENS4_14ComposedLayoutINS4_7SwizzleILi2ELi4ELi3EEENS4_18smem_ptr_flag_bitsILi16EEENSV_INS5_IJNSA_ILi8EEESI_EEENS5_IJSI_SB_EEEEEEEvNS4_8identityENS4_13SM90_TMA_LOADES1D_vS1E_EENS_8epilogue10collective6detail29Sm90TmaWarpSpecializedAdapterINS1I_15DefaultEpilogueISK_SL_SL_NS1H_6thread17LinearCombinationISK_Li1EffLNS1M_9ScaleType4KindE0ELNS_15FloatRoundStyleE2ESK_EENS1_15EpilogueDefaultEEEEEvvEEEEvNT_6ParamsE)
        /*0008*/ 	.word	0x000000a8


	//----- nvinfo : EIATTR_FRAME_SIZE
	.align		4
.L_15:
        /*000c*/ 	.byte	0x04, 0x11
        /*000e*/ 	.short	(.L_17 - .L_16)
	.align		4
.L_16:
        /*0010*/ 	.word	index@(_ZN7cutlass13device_kernelINS_4gemm6kernel13GemmUniversalIN4cute5tupleIJiiiiEEENS1_10collective13CollectiveMmaINS1_34MainloopSm90TmaGmmaWarpSpecializedILi3ENS5_IJNS4_1CILi1EEENSA_ILi2EEESB_EEENS1_35KernelTmaWarpSpecializedCooperativeEEENS5_IJNSA_ILi128EEENSA_ILi64EEENSA_ILi32EEEEEENS_6half_tENS5_IJlSB_lEEESK_SL_NS4_8TiledMMAINS4_8MMA_AtomIJNS4_4SM904GMMA25MMA_64x64x16_F32F16F16_SSILNSP_5MajorE0ELSR_0ELNSP_7ScaleInE1ELSS_1EEEEEENS4_6LayoutINS5_IJSC_SB_SB_EEENS5_IJSB_NSA_ILi0EEESX_EEEEENS5_IJNS4_10UnderscoreES10_S10_EEEEENS4_23SM90_TMA_LOAD_MULTICASTENS4_14ComposedLayoutINS4_7SwizzleILi2ELi4ELi3EEENS4_18smem_ptr_flag_bitsILi16EEENSV_INS5_IJNSA_ILi8EEESI_EEENS5_IJSI_SB_EEEEEEEvNS4_8identityENS4_13SM90_TMA_LOADES1D_vS1E_EENS_8epilogue10collective6detail29Sm90TmaWarpSpecializedAdapterINS1I_15DefaultEpilogueISK_SL_SL_NS1H_6thread17LinearCombinationISK_Li1EffLNS1M_9ScaleType4KindE0ELNS_15FloatRoundStyleE2ESK_EENS1_15EpilogueDefaultEEEEEvvEEEEvNT_6ParamsE)
        /*0014*/ 	.word	0x00000000


	//----- nvinfo : EIATTR_MIN_STACK_SIZE
	.align		4
.L_17:
        /*0018*/ 	.byte	0x04, 0x12
        /*001a*/ 	.short	(.L_19 - .L_18)
	.align		4
.L_18:
        /*001c*/ 	.word	index@(_ZN7cutlass13device_kernelINS_4gemm6kernel13GemmUniversalIN4cute5tupleIJiiiiEEENS1_10collective13CollectiveMmaINS1_34MainloopSm90TmaGmmaWarpSpecializedILi3ENS5_IJNS4_1CILi1EEENSA_ILi2EEESB_EEENS1_35KernelTmaWarpSpecializedCooperativeEEENS5_IJNSA_ILi128EEENSA_ILi64EEENSA_ILi32EEEEEENS_6half_tENS5_IJlSB_lEEESK_SL_NS4_8TiledMMAINS4_8MMA_AtomIJNS4_4SM904GMMA25MMA_64x64x16_F32F16F16_SSILNSP_5MajorE0ELSR_0ELNSP_7ScaleInE1ELSS_1EEEEEENS4_6LayoutINS5_IJSC_SB_SB_EEENS5_IJSB_NSA_ILi0EEESX_EEEEENS5_IJNS4_10UnderscoreES10_S10_EEEEENS4_23SM90_TMA_LOAD_MULTICASTENS4_14ComposedLayoutINS4_7SwizzleILi2ELi4ELi3EEENS4_18smem_ptr_flag_bitsILi16EEENSV_INS5_IJNSA_ILi8EEESI_EEENS5_IJSI_SB_EEEEEEEvNS4_8identityENS4_13SM90_TMA_LOADES1D_vS1E_EENS_8epilogue10collective6detail29Sm90TmaWarpSpecializedAdapterINS1I_15DefaultEpilogueISK_SL_SL_NS1H_6thread17LinearCombinationISK_Li1EffLNS1M_9ScaleType4KindE0ELNS_15FloatRoundStyleE2ESK_EENS1_15EpilogueDefaultEEEEEvvEEEEvNT_6ParamsE)
        /*0020*/ 	.word	0x00000000
.L_19:


//--------------------- .nv.compat                --------------------------
	.section	.nv.compat,"",@"SHT_CUDA_COMPAT_INFO"
	.align	4
        /*0000*/ 	.byte	0x02, 0x09, 0x01, 0x00, 0x02, 0x02, 0x04, 0x00, 0x02, 0x05, 0x05, 0x00, 0x03, 0x07, 0x01, 0x01
        /*0010*/ 	.byte	0x02, 0x03, 0x01, 0x00, 0x02, 0x06, 0x01, 0x00, 0x04, 0x0b, 0x08, 0x00, 0x00, 0x00, 0x00, 0x00
        /*0020*/ 	.byte	0x00, 0x00, 0x00, 0x00


//--------------------- .nv.info._ZN7cutlass13device_kernelINS_4gemm6kernel13GemmUniversalIN4cute5tupleIJiiiiEEENS1_10collective13CollectiveMmaINS1_34MainloopSm90TmaGmmaWarpSpecializedILi3ENS5_IJNS4_1CILi1EEENSA_ILi2EEESB_EEENS1_35KernelTmaWarpSpecializedCooperativeEEENS5_IJNSA_ILi128EEENSA_ILi64EEENSA_ILi32EEEEEENS_6half_tENS5_IJlSB_lEEESK_SL_NS4_8TiledMMAINS4_8MMA_AtomIJNS4_4SM904GMMA25MMA_64x64x16_F32F16F16_SSILNSP_5MajorE0ELSR_0ELNSP_7ScaleInE1ELSS_1EEEEEENS4_6LayoutINS5_IJSC_SB_SB_EEENS5_IJSB_NSA_ILi0EEESX_EEEEENS5_IJNS4_10UnderscoreES10_S10_EEEEENS4_23SM90_TMA_LOAD_MULTICASTENS4_14ComposedLayoutINS4_7SwizzleILi2ELi4ELi3EEENS4_18smem_ptr_flag_bitsILi16EEENSV_INS5_IJNSA_ILi8EEESI_EEENS5_IJSI_SB_EEEEEEEvNS4_8identityENS4_13SM90_TMA_LOADES1D_vS1E_EENS_8epilogue10collective6detail29Sm90TmaWarpSpecializedAdapterINS1I_15DefaultEpilogueISK_SL_SL_NS1H_6thread17LinearCombinationISK_Li1EffLNS1M_9ScaleType4KindE0ELNS_15FloatRoundStyleE2ESK_EENS1_15EpilogueDefaultEEEEEvvEEEEvNT_6ParamsE --------------------------
	.section	.nv.info._ZN7cutlass13device_kernelINS_4gemm6kernel13GemmUniversalIN4cute5tupleIJiiiiEEENS1_10collective13CollectiveMmaINS1_34MainloopSm90TmaGmmaWarpSpecializedILi3ENS5_IJNS4_1CILi1EEENSA_ILi2EEESB_EEENS1_35KernelTmaWarpSpecializedCooperativeEEENS5_IJNSA_ILi128EEENSA_ILi64EEENSA_ILi32EEEEEENS_6half_tENS5_IJlSB_lEEESK_SL_NS4_8TiledMMAINS4_8MMA_AtomIJNS4_4SM904GMMA25MMA_64x64x16_F32F16F16_SSILNSP_5MajorE0ELSR_0ELNSP_7ScaleInE1ELSS_1EEEEEENS4_6LayoutINS5_IJSC_SB_SB_EEENS5_IJSB_NSA_ILi0EEESX_EEEEENS5_IJNS4_10UnderscoreES10_S10_EEEEENS4_23SM90_TMA_LOAD_MULTICASTENS4_14ComposedLayoutINS4_7SwizzleILi2ELi4ELi3EEENS4_18smem_ptr_flag_bitsILi16EEENSV_INS5_IJNSA_ILi8EEESI_EEENS5_IJSI_SB_EEEEEEEvNS4_8identityENS4_13SM90_TMA_LOADES1D_vS1E_EENS_8epilogue10collective6detail29Sm90TmaWarpSpecializedAdapterINS1I_15DefaultEpilogueISK_SL_SL_NS1H_6thread17LinearCombinationISK_Li1EffLNS1M_9ScaleType4KindE0ELNS_15FloatRoundStyleE2ESK_EENS1_15EpilogueDefaultEEEEEvvEEEEvNT_6ParamsE,"",@"SHT_CUDA_INFO"
	.sectionflags	@""
	.align	4


	//----- nvinfo : EIATTR_CUDA_API_VERSION
	.align		4
        /*0000*/ 	.byte	0x04, 0x37
        /*0002*/ 	.short	(.L_21 - .L_20)
.L_20:
        /*0004*/ 	.word	0x00000082


	//----- nvinfo : EIATTR_KPARAM_INFO
	.align		4
.L_21:
        /*0008*/ 	.byte	0x04, 0x17
        /*000a*/ 	.short	(.L_23 - .L_22)
.L_22:
        /*000c*/ 	.word	0x00000000
        /*0010*/ 	.short	0x0000
        /*0012*/ 	.short	0x0070
        /*0014*/ 	.byte	0x00, 0xf0, 0x01, 0x10


	//----- nvinfo : EIATTR_SPARSE_MMA_MASK
	.align		4
.L_23:
        /*0018*/ 	.byte	0x03, 0x50
        /*001a*/ 	.short	0x0000


	//----- nvinfo : EIATTR_MAXREG_COUNT
	.align		4
        /*001c*/ 	.byte	0x03, 0x1b
        /*001e*/ 	.short	0x00a8


	//----- nvinfo : EIATTR_NUM_BARRIERS
	.align		4
        /*0020*/ 	.byte	0x02, 0x4c
        /*0022*/ 	.byte	0x01
	.zero		1


	//----- nvinfo : EIATTR_EXTERNS
	.align		4
        /*0024*/ 	.byte	0x04, 0x0f
        /*0026*/ 	.short	(.L_25 - .L_24)


	//   ....[0]....
	.align		4
.L_24:
        /*0028*/ 	.word	index@(__assertfail)


	//----- nvinfo : EIATTR_MERCURY_ISA_VERSION
	.align		4
.L_25:
        /*002c*/ 	.byte	0x03, 0x5f
        /*002e*/ 	.short	0x0101


	//----- nvinfo : EIATTR_INT_WARP_WIDE_INSTR_OFFSETS
	.align		4
        /*0030*/ 	.byte	0x04, 0x31
        /*0032*/ 	.short	(.L_27 - .L_26)


	//   ....[0]....
.L_26:
        /*0034*/ 	.word	0x00000450


	//   ....[1]....
        /*0038*/ 	.word	0x00000470


	//   ....[2]....
        /*003c*/ 	.word	0x00000620


	//----- nvinfo : EIATTR_COOP_GROUP_MASK_REGIDS
	.align		4
.L_27:
        /*0040*/ 	.byte	0x04, 0x29
        /*0042*/ 	.short	(.L_29 - .L_28)


	//   ....[0]....
.L_28:
        /*0044*/ 	.word	0xffffffff


	//   ....[1]....
        /*0048*/ 	.word	0xffffffff


	//   ....[2]....
        /*004c*/ 	.word	0xffffffff


	//   ....[3]....
        /*0050*/ 	.word	0xffffffff


	//   ....[4]....
        /*0054*/ 	.word	0xffffffff


	//   ....[5]....
        /*0058*/ 	.word	0xffffffff


	//----- nvinfo : EIATTR_COOP_GROUP_INSTR_OFFSETS
	.align		4
.L_29:
        /*005c*/ 	.byte	0x04, 0x28
        /*005e*/ 	.short	(.L_31 - .L_30)


	//   ....[0]....
.L_30:
        /*0060*/ 	.word	0x00000060


	//   ....[1]....
        /*0064*/ 	.word	0x00000070


	//   ....[2]....
        /*0068*/ 	.word	0x00000130


	//   ....[3]....
        /*006c*/ 	.word	0x000002a0


	//   ....[4]....
        /*0070*/ 	.word	0x00000760


	//   ....[5]....
        /*0074*/ 	.word	0x000011a0


	//----- nvinfo : EIATTR_REG_RECONFIG
	.align		4
.L_31:
        /*0078*/ 	.byte	0x01, 0x54
	.zero		2


	//----- nvinfo : EIATTR_SYSCALL_OFFSETS
	.align		4
        /*007c*/ 	.byte	0x04, 0x46
        /*007e*/ 	.short	(.L_33 - .L_32)


	//   ....[0]....
.L_32:
        /*0080*/ 	.word	0x00001360


	//----- nvinfo : EIATTR_MBARRIER_INSTR_OFFSETS
	.align		4
.L_33:
        /*0084*/ 	.byte	0x04, 0x39
        /*0086*/ 	.short	(.L_35 - .L_34)


	//   ....[0]....
.L_34:
        /*0088*/ 	.word	0x00000230
        /*008c*/ 	.word	0x000000ff
        /*0090*/ 	.word	0x00000000
        /*0094*/ 	.short	0x0100
        /*0096*/ 	.byte	0x08
	.zero		1


	//   ....[1]....
        /*0098*/ 	.word	0x00000240
        /*009c*/ 	.word	0x000000ff
        /*00a0*/ 	.word	0x00000018
        /*00a4*/ 	.short	0x0100
        /*00a6*/ 	.byte	0x08
	.zero		1


	//   ....[2]....
        /*00a8*/ 	.word	0x00000250
        /*00ac*/ 	.word	0x000000ff
        /*00b0*/ 	.word	0x00000008
        /*00b4*/ 	.short	0x0100
        /*00b6*/ 	.byte	0x08
	.zero		1


	//   ....[3]....
        /*00b8*/ 	.word	0x00000260
        /*00bc*/ 	.word	0x000000ff
        /*00c0*/ 	.word	0x00000020
        /*00c4*/ 	.short	0x0100
        /*00c6*/ 	.byte	0x08
	.zero		1


	//   ....[4]....
        /*00c8*/ 	.word	0x00000270
        /*00cc*/ 	.word	0x000000ff
        /*00d0*/ 	.word	0x00000010
        /*00d4*/ 	.short	0x0100
        /*00d6*/ 	.byte	0x08
	.zero		1


	//   ....[5]....
        /*00d8*/ 	.word	0x00000280
        /*00dc*/ 	.word	0x000000ff
        /*00e0*/ 	.word	0x00000028
        /*00e4*/ 	.short	0x0100
        /*00e6*/ 	.byte	0x08
	.zero		1


	//   ....[6]....
        /*00e8*/ 	.word	0x000006a0
        /*00ec*/ 	.word	0x000000ff
        /*00f0*/ 	.word	0x00000040
        /*00f4*/ 	.short	0x0100
        /*00f6*/ 	.byte	0x06
	.zero		1


	//   ....[7]....
        /*00f8*/ 	.word	0x00000710
        /*00fc*/ 	.word	0x000000ff
        /*0100*/ 	.word	0x00000048
        /*0104*/ 	.short	0x0100
        /*0106*/ 	.byte	0x06
	.zero		1


	//   ....[8]....
        /*0108*/ 	.word	0x00001420
        /*010c*/ 	.word	0x00000003
        /*0110*/ 	.word	0x00000000
        /*0114*/ 	.short	0x010a
        /*0116*/ 	.byte	0x3f
	.zero		1


	//   ....[9]....
        /*0118*/ 	.word	0x00001460
        /*011c*/ 	.word	0x00000003
        /*0120*/ 	.word	0x00000000
        /*0124*/ 	.short	0x010a
        /*0126*/ 	.byte	0x3f
	.zero		1


	//   ....[10]....
        /*0128*/ 	.word	0x00001730
        /*012c*/ 	.word	0x00000005
        /*0130*/ 	.word	0x00000000
        /*0134*/ 	.short	0x010a
        /*0136*/ 	.byte	0x3f
	.zero		1


	//   ....[11]....
        /*0138*/ 	.word	0x00001770
        /*013c*/ 	.word	0x00000005
        /*0140*/ 	.word	0x00000000
        /*0144*/ 	.short	0x010a
        /*0146*/ 	.byte	0x3f
	.zero		1


	//   ....[12]....
        /*0148*/ 	.word	0x000018d0
        /*014c*/ 	.word	0x00000005
        /*0150*/ 	.word	0x00000000
        /*0154*/ 	.short	0x0101
        /*0156*/ 	.byte	0x3f
	.zero		1


	//   ....[13]....
        /*0158*/ 	.word	0x00001af0
        /*015c*/ 	.word	0x00000003
        /*0160*/ 	.word	0x00000000
        /*0164*/ 	.short	0x0101
        /*0166*/ 	.byte	0x3f
	.zero		1


	//   ....[14]....
        /*0168*/ 	.word	0x00004f90
        /*016c*/ 	.word	0x00000016
        /*0170*/ 	.word	0x00000018
        /*0174*/ 	.short	0x010a
        /*0176*/ 	.byte	0x3f
	.zero		1


	//   ....[15]....
        /*0178*/ 	.word	0x000052f0
        /*017c*/ 	.word	0x00000003
        /*0180*/ 	.word	0x00000048
        /*0184*/ 	.short	0x0101
        /*0186*/ 	.byte	0x3f
	.zero		1


	//   ....[16]....
        /*0188*/ 	.word	0x00005a40
        /*018c*/ 	.word	0x00000007
        /*0190*/ 	.word	0x00000000
        /*0194*/ 	.short	0x010a
        /*0196*/ 	.byte	0x3f
	.zero		1


	//   ....[17]....
        /*0198*/ 	.word	0x00005ac0
        /*019c*/ 	.word	0x00000006
        /*01a0*/ 	.word	0x00000000
        /*01a4*/ 	.short	0x010a
        /*01a6*/ 	.byte	0x3f
	.zero		1


	//   ....[18]....
        /*01a8*/ 	.word	0x00005b50
        /*01ac*/ 	.word	0x00000003
        /*01b0*/ 	.word	0x00000000
        /*01b4*/ 	.short	0x010a
        /*01b6*/ 	.byte	0x3f
	.zero		1


	//   ....[19]....
        /*01b8*/ 	.word	0x00005bb0
        /*01bc*/ 	.word	0x00000003
        /*01c0*/ 	.word	0x00000000
        /*01c4*/ 	.short	0x010a
        /*01c6*/ 	.byte	0x3f
	.zero		1


	//   ....[20]....
        /*01c8*/ 	.word	0x00005c00
        /*01cc*/ 	.word	0x00000005
        /*01d0*/ 	.word	0x00000000
        /*01d4*/ 	.short	0x010a
        /*01d6*/ 	.byte	0x3f
	.zero		1


	//   ....[21]....
        /*01d8*/ 	.word	0x00005cd0
        /*01dc*/ 	.word	0x00000016
        /*01e0*/ 	.word	0x00000018
        /*01e4*/ 	.short	0x010a
        /*01e6*/ 	.byte	0x3f
	.zero		1


	//   ....[22]....
        /*01e8*/ 	.word	0x00005da0
        /*01ec*/ 	.word	0x00000007
        /*01f0*/ 	.word	0x00000000
        /*01f4*/ 	.short	0x010a
        /*01f6*/ 	.byte	0x3f
	.zero		1


	//   ....[23]....
        /*01f8*/ 	.word	0x00005df0
        /*01fc*/ 	.word	0x00000006
        /*0200*/ 	.word	0x00000000
        /*0204*/ 	.short	0x010a
        /*0206*/ 	.byte	0x3f
	.zero		1


	//----- nvinfo : EIATTR_NUM_MBARRIERS
	.align		4
.L_35:
        /*0208*/ 	.byte	0x03, 0x38
        /*020a*/ 	.short	0x0008


	//----- nvinfo : EIATTR_EXIT_INSTR_OFFSETS
	.align		4
        /*020c*/ 	.byte	0x04, 0x1c
        /*020e*/ 	.short	(.L_37 - .L_36)


	//   ....[0]....
.L_36:
        /*0210*/ 	.word	0x000008c0


	//   ....[1]....
        /*0214*/ 	.word	0x000010d0


	//   ....[2]....
        /*0218*/ 	.word	0x000046b0


	//   ....[3]....
        /*021c*/ 	.word	0x00004c10


	//   ....[4]....
        /*0220*/ 	.word	0x00005ba0


	//----- nvinfo : EIATTR_MAX_THREADS
	.align		4
.L_37:
        /*0224*/ 	.byte	0x04, 0x05
        /*0226*/ 	.short	(.L_39 - .L_38)
.L_38:
        /*0228*/ 	.word	0x00000180
        /*022c*/ 	.word	0x00000001
        /*0230*/ 	.word	0x00000001


	//----- nvinfo : EIATTR_CRS_STACK_SIZE
	.align		4
.L_39:
        /*0234*/ 	.byte	0x04, 0x1e
        /*0236*/ 	.short	(.L_41 - .L_40)
.L_40:
        /*0238*/ 	.word	0x00000000


	//----- nvinfo : EIATTR_CBANK_PARAM_SIZE
	.align		4
.L_41:
        /*023c*/ 	.byte	0x03, 0x19
        /*023e*/ 	.short	0x0470


	//----- nvinfo : EIATTR_PARAM_CBANK
	.align		4
        /*0240*/ 	.byte	0x04, 0x0a
        /*0242*/ 	.short	(.L_43 - .L_42)
	.align		4
.L_42:
        /*0244*/ 	.word	index@(.nv.constant0._ZN7cutlass13device_kernelINS_4gemm6kernel13GemmUniversalIN4cute5tupleIJiiiiEEENS1_10collective13CollectiveMmaINS1_34MainloopSm90TmaGmmaWarpSpecializedILi3ENS5_IJNS4_1CILi1EEENSA_ILi2EEESB_EEENS1_35KernelTmaWarpSpecializedCooperativeEEENS5_IJNSA_ILi128EEENSA_ILi64EEENSA_ILi32EEEEEENS_6half_tENS5_IJlSB_lEEESK_SL_NS4_8TiledMMAINS4_8MMA_AtomIJNS4_4SM904GMMA25MMA_64x64x16_F32F16F16_SSILNSP_5MajorE0ELSR_0ELNSP_7ScaleInE1ELSS_1EEEEEENS4_6LayoutINS5_IJSC_SB_SB_EEENS5_IJSB_NSA_ILi0EEESX_EEEEENS5_IJNS4_10UnderscoreES10_S10_EEEEENS4_23SM90_TMA_LOAD_MULTICASTENS4_14ComposedLayoutINS4_7SwizzleILi2ELi4ELi3EEENS4_18smem_ptr_flag_bitsILi16EEENSV_INS5_IJNSA_ILi8EEESI_EEENS5_IJSI_SB_EEEEEEEvNS4_8identityENS4_13SM90_TMA_LOADES1D_vS1E_EENS_8epilogue10collective6detail29Sm90TmaWarpSpecializedAdapterINS1I_15DefaultEpilogueISK_SL_SL_NS1H_6thread17LinearCombinationISK_Li1EffLNS1M_9ScaleType4KindE0ELNS_15FloatRoundStyleE2ESK_EENS1_15EpilogueDefaultEEEEEvvEEEEvNT_6ParamsE)
        /*0248*/ 	.short	0x0210
        /*024a*/ 	.short	0x0470


	//----- nvinfo : EIATTR_SW_WAR
	.align		4
.L_43:
        /*024c*/ 	.byte	0x04, 0x36
        /*024e*/ 	.short	(.L_45 - .L_44)
.L_44:
        /*0250*/ 	.word	0x00000008
.L_45:


//--------------------- .nv.callgraph             --------------------------
	.section	.nv.callgraph,"",@"SHT_CUDA_CALLGRAPH"
	.align	4
	.sectionentsize	8
	.align		4
        /*0000*/ 	.word	0x00000000
	.align		4
        /*0004*/ 	.word	0xffffffff
	.align		4
        /*0008*/ 	.word	index@(_ZN7cutlass13device_kernelINS_4gemm6kernel13GemmUniversalIN4cute5tupleIJiiiiEEENS1_10collective13CollectiveMmaINS1_34MainloopSm90TmaGmmaWarpSpecializedILi3ENS5_IJNS4_1CILi1EEENSA_ILi2EEESB_EEENS1_35KernelTmaWarpSpecializedCooperativeEEENS5_IJNSA_ILi128EEENSA_ILi64EEENSA_ILi32EEEEEENS_6half_tENS5_IJlSB_lEEESK_SL_NS4_8TiledMMAINS4_8MMA_AtomIJNS4_4SM904GMMA25MMA_64x64x16_F32F16F16_SSILNSP_5MajorE0ELSR_0ELNSP_7ScaleInE1ELSS_1EEEEEENS4_6LayoutINS5_IJSC_SB_SB_EEENS5_IJSB_NSA_ILi0EEESX_EEEEENS5_IJNS4_10UnderscoreES10_S10_EEEEENS4_23SM90_TMA_LOAD_MULTICASTENS4_14ComposedLayoutINS4_7SwizzleILi2ELi4ELi3EEENS4_18smem_ptr_flag_bitsILi16EEENSV_INS5_IJNSA_ILi8EEESI_EEENS5_IJSI_SB_EEEEEEEvNS4_8identityENS4_13SM90_TMA_LOADES1D_vS1E_EENS_8epilogue10collective6detail29Sm90TmaWarpSpecializedAdapterINS1I_15DefaultEpilogueISK_SL_SL_NS1H_6thread17LinearCombinationISK_Li1EffLNS1M_9ScaleType4KindE0ELNS_15FloatRoundStyleE2ESK_EENS1_15EpilogueDefaultEEEEEvvEEEEvNT_6ParamsE)
	.align		4
        /*000c*/ 	.word	index@(__assertfail)
	.align		4
        /*0010*/ 	.word	0x00000000
	.align		4
        /*0014*/ 	.word	0xfffffffe
	.align		4
        /*0018*/ 	.word	0x00000000
	.align		4
        /*001c*/ 	.word	0xfffffffd
	.align		4
        /*0020*/ 	.word	0x00000000
	.align		4
        /*0024*/ 	.word	0xfffffffc


//--------------------- .nv.constant4             --------------------------
	.section	.nv.constant4,"a",@progbits
	.align	8
	.align		8
.nv.constant4:
        /*0000*/ 	.dword	__assertfail
	.align		8
        /*0008*/ 	.dword	__unnamed_1
	.align		8
        /*0010*/ 	.dword	_ZN39_INTERNAL_d893a0c1_4_k_cu_27b5a367_28084cuda3std3__45__cpo5beginE
	.align		8
        /*0018*/ 	.dword	_ZN39_INTERNAL_d893a0c1_4_k_cu_27b5a367_28084cuda3std3__45__cpo3endE
	.align		8
        /*0020*/ 	.dword	_ZN39_INTERNAL_d893a0c1_4_k_cu_27b5a367_28084cuda3std3__45__cpo6cbeginE
	.align		8
        /*0028*/ 	.dword	_ZN39_INTERNAL_d893a0c1_4_k_cu_27b5a367_28084cuda3std3__45__cpo4cendE
	.align		8
        /*0030*/ 	.dword	_ZN39_INTERNAL_d893a0c1_4_k_cu_27b5a367_28084cuda3std3__441_GLOBAL__N__d893a0c1_4_k_cu_27b5a367_28086ignoreE
	.align		8
        /*0038*/ 	.dword	_ZN39_INTERNAL_d893a0c1_4_k_cu_27b5a367_28084cuda3std3__419piecewise_constructE
	.align		8
        /*0040*/ 	.dword	_ZN39_INTERNAL_d893a0c1_4_k_cu_27b5a367_28084cuda3std3__48in_placeE
	.align		8
        /*0048*/ 	.dword	_ZN39_INTERNAL_d893a0c1_4_k_cu_27b5a367_28084cuda3std6ranges3__45__cpo4swapE
	.align		8
        /*0050*/ 	.dword	_ZN39_INTERNAL_d893a0c1_4_k_cu_27b5a367_28084cuda3std6ranges3__45__cpo9iter_moveE
	.align		8
        /*0058*/ 	.dword	_ZN39_INTERNAL_d893a0c1_4_k_cu_27b5a367_28084cute7productE
	.align		8
        /*0060*/ 	.dword	_ZN39_INTERNAL_d893a0c1_4_k_cu_27b5a367_28084cute1_E
	.align		8
        /*0068*/ 	.dword	$str$22
	.align		8
        /*0070*/ 	.dword	$str$23


//--------------------- .text._ZN7cutlass13device_kernelINS_4gemm6kernel13GemmUniversalIN4cute5tupleIJiiiiEEENS1_10collective13CollectiveMmaINS1_34MainloopSm90TmaGmmaWarpSpecializedILi3ENS5_IJNS4_1CILi1EEENSA_ILi2EEESB_EEENS1_35KernelTmaWarpSpecializedCooperativeEEENS5_IJNSA_ILi128EEENSA_ILi64EEENSA_ILi32EEEEEENS_6half_tENS5_IJlSB_lEEESK_SL_NS4_8TiledMMAINS4_8MMA_AtomIJNS4_4SM904GMMA25MMA_64x64x16_F32F16F16_SSILNSP_5MajorE0ELSR_0ELNSP_7ScaleInE1ELSS_1EEEEEENS4_6LayoutINS5_IJSC_SB_SB_EEENS5_IJSB_NSA_ILi0EEESX_EEEEENS5_IJNS4_10UnderscoreES10_S10_EEEEENS4_23SM90_TMA_LOAD_MULTICASTENS4_14ComposedLayoutINS4_7SwizzleILi2ELi4ELi3EEENS4_18smem_ptr_flag_bitsILi16EEENSV_INS5_IJNSA_ILi8EEESI_EEENS5_IJSI_SB_EEEEEEEvNS4_8identityENS4_13SM90_TMA_LOADES1D_vS1E_EENS_8epilogue10collective6detail29Sm90TmaWarpSpecializedAdapterINS1I_15DefaultEpilogueISK_SL_SL_NS1H_6thread17LinearCombinationISK_Li1EffLNS1M_9ScaleType4KindE0ELNS_15FloatRoundStyleE2ESK_EENS1_15EpilogueDefaultEEEEEvvEEEEvNT_6ParamsE --------------------------
	.section	.text._ZN7cutlass13device_kernelINS_4gemm6kernel13GemmUniversalIN4cute5tupleIJiiiiEEENS1_10collective13CollectiveMmaINS1_34MainloopSm90TmaGmmaWarpSpecializedILi3ENS5_IJNS4_1CILi1EEENSA_ILi2EEESB_EEENS1_35KernelTmaWarpSpecializedCooperativeEEENS5_IJNSA_ILi128EEENSA_ILi64EEENSA_ILi32EEEEEENS_6half_tENS5_IJlSB_lEEESK_SL_NS4_8TiledMMAINS4_8MMA_AtomIJNS4_4SM904GMMA25MMA_64x64x16_F32F16F16_SSILNSP_5MajorE0ELSR_0ELNSP_7ScaleInE1ELSS_1EEEEEENS4_6LayoutINS5_IJSC_SB_SB_EEENS5_IJSB_NSA_ILi0EEESX_EEEEENS5_IJNS4_10UnderscoreES10_S10_EEEEENS4_23SM90_TMA_LOAD_MULTICASTENS4_14ComposedLayoutINS4_7SwizzleILi2ELi4ELi3EEENS4_18smem_ptr_flag_bitsILi16EEENSV_INS5_IJNSA_ILi8EEESI_EEENS5_IJSI_SB_EEEEEEEvNS4_8identityENS4_13SM90_TMA_LOADES1D_vS1E_EENS_8epilogue10collective6detail29Sm90TmaWarpSpecializedAdapterINS1I_15DefaultEpilogueISK_SL_SL_NS1H_6thread17LinearCombinationISK_Li1EffLNS1M_9ScaleType4KindE0ELNS_15FloatRoundStyleE2ESK_EENS1_15EpilogueDefaultEEEEEvvEEEEvNT_6ParamsE,"ax",@progbits
	.align	128
.text._ZN7cutlass13device_kernelINS_4gemm6kernel13GemmUniversalIN4cute5tupleIJiiiiEEENS1_10collective13CollectiveMmaINS1_34MainloopSm90TmaGmmaWarpSpecializedILi3ENS5_IJNS4_1CILi1EEENSA_ILi2EEESB_EEENS1_35KernelTmaWarpSpecializedCooperativeEEENS5_IJNSA_ILi128EEENSA_ILi64EEENSA_ILi32EEEEEENS_6half_tENS5_IJlSB_lEEESK_SL_NS4_8TiledMMAINS4_8MMA_AtomIJNS4_4SM904GMMA25MMA_64x64x16_F32F16F16_SSILNSP_5MajorE0ELSR_0ELNSP_7ScaleInE1ELSS_1EEEEEENS4_6LayoutINS5_IJSC_SB_SB_EEENS5_IJSB_NSA_ILi0EEESX_EEEEENS5_IJNS4_10UnderscoreES10_S10_EEEEENS4_23SM90_TMA_LOAD_MULTICASTENS4_14ComposedLayoutINS4_7SwizzleILi2ELi4ELi3EEENS4_18smem_ptr_flag_bitsILi16EEENSV_INS5_IJNSA_ILi8EEESI_EEENS5_IJSI_SB_EEEEEEEvNS4_8identityENS4_13SM90_TMA_LOADES1D_vS1E_EENS_8epilogue10collective6detail29Sm90TmaWarpSpecializedAdapterINS1I_15DefaultEpilogueISK_SL_SL_NS1H_6thread17LinearCombinationISK_Li1EffLNS1M_9ScaleType4KindE0ELNS_15FloatRoundStyleE2ESK_EENS1_15EpilogueDefaultEEEEEvvEEEEvNT_6ParamsE:
        .type           _ZN7cutlass13device_kernelINS_4gemm6kernel13GemmUniversalIN4cute5tupleIJiiiiEEENS1_10collective13CollectiveMmaINS1_34MainloopSm90TmaGmmaWarpSpecializedILi3ENS5_IJNS4_1CILi1EEENSA_ILi2EEESB_EEENS1_35KernelTmaWarpSpecializedCooperativeEEENS5_IJNSA_ILi128EEENSA_ILi64EEENSA_ILi32EEEEEENS_6half_tENS5_IJlSB_lEEESK_SL_NS4_8TiledMMAINS4_8MMA_AtomIJNS4_4SM904GMMA25MMA_64x64x16_F32F16F16_SSILNSP_5MajorE0ELSR_0ELNSP_7ScaleInE1ELSS_1EEEEEENS4_6LayoutINS5_IJSC_SB_SB_EEENS5_IJSB_NSA_ILi0EEESX_EEEEENS5_IJNS4_10UnderscoreES10_S10_EEEEENS4_23SM90_TMA_LOAD_MULTICASTENS4_14ComposedLayoutINS4_7SwizzleILi2ELi4ELi3EEENS4_18smem_ptr_flag_bitsILi16EEENSV_INS5_IJNSA_ILi8EEESI_EEENS5_IJSI_SB_EEEEEEEvNS4_8identityENS4_13SM90_TMA_LOADES1D_vS1E_EENS_8epilogue10collective6detail29Sm90TmaWarpSpecializedAdapterINS1I_15DefaultEpilogueISK_SL_SL_NS1H_6thread17LinearCombinationISK_Li1EffLNS1M_9ScaleType4KindE0ELNS_15FloatRoundStyleE2ESK_EENS1_15EpilogueDefaultEEEEEvvEEEEvNT_6ParamsE,@function
        .size           _ZN7cutlass13device_kernelINS_4gemm6kernel13GemmUniversalIN4cute5tupleIJiiiiEEENS1_10collective13CollectiveMmaINS1_34MainloopSm90TmaGmmaWarpSpecializedILi3ENS5_IJNS4_1CILi1EEENSA_ILi2EEESB_EEENS1_35KernelTmaWarpSpecializedCooperativeEEENS5_IJNSA_ILi128EEENSA_ILi64EEENSA_ILi32EEEEEENS_6half_tENS5_IJlSB_lEEESK_SL_NS4_8TiledMMAINS4_8MMA_AtomIJNS4_4SM904GMMA25MMA_64x64x16_F32F16F16_SSILNSP_5MajorE0ELSR_0ELNSP_7ScaleInE1ELSS_1EEEEEENS4_6LayoutINS5_IJSC_SB_SB_EEENS5_IJSB_NSA_ILi0EEESX_EEEEENS5_IJNS4_10UnderscoreES10_S10_EEEEENS4_23SM90_TMA_LOAD_MULTICASTENS4_14ComposedLayoutINS4_7SwizzleILi2ELi4ELi3EEENS4_18smem_ptr_flag_bitsILi16EEENSV_INS5_IJNSA_ILi8EEESI_EEENS5_IJSI_SB_EEEEEEEvNS4_8identityENS4_13SM90_TMA_LOADES1D_vS1E_EENS_8epilogue10collective6detail29Sm90TmaWarpSpecializedAdapterINS1I_15DefaultEpilogueISK_SL_SL_NS1H_6thread17LinearCombinationISK_Li1EffLNS1M_9ScaleType4KindE0ELNS_15FloatRoundStyleE2ESK_EENS1_15EpilogueDefaultEEEEEvvEEEEvNT_6ParamsE,(.L_x_133 - _ZN7cutlass13device_kernelINS_4gemm6kernel13GemmUniversalIN4cute5tupleIJiiiiEEENS1_10collective13CollectiveMmaINS1_34MainloopSm90TmaGmmaWarpSpecializedILi3ENS5_IJNS4_1CILi1EEENSA_ILi2EEESB_EEENS1_35KernelTmaWarpSpecializedCooperativeEEENS5_IJNSA_ILi128EEENSA_ILi64EEENSA_ILi32EEEEEENS_6half_tENS5_IJlSB_lEEESK_SL_NS4_8TiledMMAINS4_8MMA_AtomIJNS4_4SM904GMMA25MMA_64x64x16_F32F16F16_SSILNSP_5MajorE0ELSR_0ELNSP_7ScaleInE1ELSS_1EEEEEENS4_6LayoutINS5_IJSC_SB_SB_EEENS5_IJSB_NSA_ILi0EEESX_EEEEENS5_IJNS4_10UnderscoreES10_S10_EEEEENS4_23SM90_TMA_LOAD_MULTICASTENS4_14ComposedLayoutINS4_7SwizzleILi2ELi4ELi3EEENS4_18smem_ptr_flag_bitsILi16EEENSV_INS5_IJNSA_ILi8EEESI_EEENS5_IJSI_SB_EEEEEEEvNS4_8identityENS4_13SM90_TMA_LOADES1D_vS1E_EENS_8epilogue10collective6detail29Sm90TmaWarpSpecializedAdapterINS1I_15DefaultEpilogueISK_SL_SL_NS1H_6thread17LinearCombinationISK_Li1EffLNS1M_9ScaleType4KindE0ELNS_15FloatRoundStyleE2ESK_EENS1_15EpilogueDefaultEEEEEvvEEEEvNT_6ParamsE)
        .other          _ZN7cutlass13device_kernelINS_4gemm6kernel13GemmUniversalIN4cute5tupleIJiiiiEEENS1_10collective13CollectiveMmaINS1_34MainloopSm90TmaGmmaWarpSpecializedILi3ENS5_IJNS4_1CILi1EEENSA_ILi2EEESB_EEENS1_35KernelTmaWarpSpecializedCooperativeEEENS5_IJNSA_ILi128EEENSA_ILi64EEENSA_ILi32EEEEEENS_6half_tENS5_IJlSB_lEEESK_SL_NS4_8TiledMMAINS4_8MMA_AtomIJNS4_4SM904GMMA25MMA_64x64x16_F32F16F16_SSILNSP_5MajorE0ELSR_0ELNSP_7ScaleInE1ELSS_1EEEEEENS4_6LayoutINS5_IJSC_SB_SB_EEENS5_IJSB_NSA_ILi0EEESX_EEEEENS5_IJNS4_10UnderscoreES10_S10_EEEEENS4_23SM90_TMA_LOAD_MULTICASTENS4_14ComposedLayoutINS4_7SwizzleILi2ELi4ELi3EEENS4_18smem_ptr_flag_bitsILi16EEENSV_INS5_IJNSA_ILi8EEESI_EEENS5_IJSI_SB_EEEEEEEvNS4_8identityENS4_13SM90_TMA_LOADES1D_vS1E_EENS_8epilogue10collective6detail29Sm90TmaWarpSpecializedAdapterINS1I_15DefaultEpilogueISK_SL_SL_NS1H_6thread17LinearCombinationISK_Li1EffLNS1M_9ScaleType4KindE0ELNS_15FloatRoundStyleE2ESK_EENS1_15EpilogueDefaultEEEEEvvEEEEvNT_6ParamsE,@"STO_CUDA_ENTRY STV_DEFAULT"
_ZN7cutlass13device_kernelINS_4gemm6kernel13GemmUniversalIN4cute5tupleIJiiiiEEENS1_10collective13CollectiveMmaINS1_34MainloopSm90TmaGmmaWarpSpecializedILi3ENS5_IJNS4_1CILi1EEENSA_ILi2EEESB_EEENS1_35KernelTmaWarpSpecializedCooperativeEEENS5_IJNSA_ILi128EEENSA_ILi64EEENSA_ILi32EEEEEENS_6half_tENS5_IJlSB_lEEESK_SL_NS4_8TiledMMAINS4_8MMA_AtomIJNS4_4SM904GMMA25MMA_64x64x16_F32F16F16_SSILNSP_5MajorE0ELSR_0ELNSP_7ScaleInE1ELSS_1EEEEEENS4_6LayoutINS5_IJSC_SB_SB_EEENS5_IJSB_NSA_ILi0EEESX_EEEEENS5_IJNS4_10UnderscoreES10_S10_EEEEENS4_23SM90_TMA_LOAD_MULTICASTENS4_14ComposedLayoutINS4_7SwizzleILi2ELi4ELi3EEENS4_18smem_ptr_flag_bitsILi16EEENSV_INS5_IJNSA_ILi8EEESI_EEENS5_IJSI_SB_EEEEEEEvNS4_8identityENS4_13SM90_TMA_LOADES1D_vS1E_EENS_8epilogue10collective6detail29Sm90TmaWarpSpecializedAdapterINS1I_15DefaultEpilogueISK_SL_SL_NS1H_6thread17LinearCombinationISK_Li1EffLNS1M_9ScaleType4KindE0ELNS_15FloatRoundStyleE2ESK_EENS1_15EpilogueDefaultEEEEEvvEEEEvNT_6ParamsE:
[----:B------:R-:W0:Y:S01]  /*0000*/  LDC R1, c[0x0][0x28] ;  /* 0x00000a00ff017b82 */ /* 0x000e220000000800 */
[----:B------:R-:W1:Y:S01]  /*0010*/  S2R R18, SR_TID.X ;  /* 0x0000000000127919 */ /* 0x000e620000002100 */
[----:B------:R-:W-:Y:S01]  /*0020*/  ELECT P0, URZ, PT ;  /* 0x00000000003f782f */ /* 0x000fe20003800000 */
[----:B------:R-:W-:Y:S01]  /*0030*/  BSSY B0, `(.L_x_0) ;  /* 0x000000f000007945 */ /* 0x000fe20003800000 */
[--C-:B-1----:R-:W-:Y:S02]  /*0040*/  SHF.R.U32.HI R0, RZ, 0x5, R18.reuse ;  /* 0x00000005ff007819 */ /* 0x102fe40000011612 */
[----:B------:R-:W-:-:S03]  /*0050*/  SHF.R.U32.HI R3, RZ, 0x7, R18 ;  /* 0x00000007ff037819 */ /* 0x000fc60000011612 */
[----:B------:R-:W1:Y:S04]  /*0060*/  SHFL.IDX PT, R2, R0, RZ, 0x1f ;  /* 0x00001fff00027589 */ /* 0x000e6800000e0000 */
[----:B------:R2:W3:Y:S01]  /*0070*/  SHFL.IDX PT, R5, R3, RZ, 0x1f ;  /* 0x00001fff03057589 */ /* 0x0004e200000e0000 */
[----:B-1----:R-:W-:-:S13]  /*0080*/  ISETP.NE.OR P0, PT, R2, RZ, !P0 ;  /* 0x000000ff0200720c */ /* 0x002fda0004705670 */
[----:B0-23--:R-:W-:Y:S05]  /*0090*/  @P0 BRA `(.L_x_1) ;  /* 0x0000000000200947 */ /* 0x00dfea0003800000 */
[----:B------:R-:W-:Y:S02]  /*00a0*/  ULDC.64 UR4, c[0x0][0x198] ;  /* 0x0000660000047ab9 */ /* 0x000fe40000000a00 */
[----:B------:R-:W-:Y:S02]  /*00b0*/  UIADD3 UR6, UP0, UR4, 0xf0, URZ ;  /* 0x000000f004067890 */ /* 0x000fe4000ff1e03f */
[----:B------:R-:W-:Y:S02]  /*00c0*/  UIADD3 UR4, UP1, UR4, 0x1f0, URZ ;  /* 0x000001f004047890 */ /* 0x000fe4000ff3e03f */
[----:B------:R-:W-:Y:S02]  /*00d0*/  UIADD3.X UR7, URZ, UR5, URZ, UP0, !UPT ;  /* 0x000000053f077290 */ /* 0x000fe400087fe43f */
[----:B------:R-:W-:-:S07]  /*00e0*/  UIADD3.X UR5, URZ, UR5, URZ, UP1, !UPT ;  /* 0x000000053f057290 */ /* 0x000fce0008ffe43f */
[----:B------:R0:W-:Y:S02]  /*00f0*/  UTMACCTL.PF [UR6] ;  /* 0x00000000060079b9 */ /* 0x0001e40008040000 */
[----:B------:R0:W-:Y:S02]  /*0100*/  UTMACCTL.PF [UR4] ;  /* 0x00000000040079b9 */ /* 0x0001e40008040000 */
[----:B0-----:R-:W-:Y:S01]  /*0110*/  NOP ;  /* 0x0000000000007918 */ /* 0x001fe20000000000 */
.L_x_1:
[----:B------:R-:W-:Y:S05]  /*0120*/  BSYNC B0 ;  /* 0x0000000000007941 */ /* 0x000fea0003800000 */
.L_x_0:
[----:B------:R-:W0:Y:S02]  /*0130*/  SHFL.IDX PT, R3, R0, RZ, 0x1f ;  /* 0x00001fff00037589 */ /* 0x000e2400000e0000 */
[----:B0-----:R-:W-:-:S13]  /*0140*/  ISETP.NE.AND P0, PT, R3, RZ, PT ;  /* 0x000000ff0300720c */ /* 0x001fda0003f05270 */
[----:B------:R-:W-:Y:S05]  /*0150*/  @P0 BRA `(.L_x_2) ;  /* 0x0000000000500947 */ /* 0x000fea0003800000 */
[----:B------:R-:W0:Y:S01]  /*0160*/  S2UR UR8, SR_CgaCtaId ;  /* 0x00000000000879c3 */ /* 0x000e220000008800 */
[----:B------:R-:W-:Y:S01]  /*0170*/  UMOV UR4, 0x400 ;  /* 0x0000040000047882 */ /* 0x000fe20000000000 */
[----:B------:R-:W-:Y:S01]  /*0180*/  UMOV UR5, 0x1 ;  /* 0x0000000100057882 */ /* 0x000fe20000000000 */
[----:B------:R-:W-:Y:S01]  /*0190*/  UMOV UR6, 0x4 ;  /* 0x0000000400067882 */ /* 0x000fe20000000000 */
[----:B------:R-:W-:Y:S01]  /*01a0*/  ELECT P0, URZ, PT ;  /* 0x00000000003f782f */ /* 0x000fe20003800000 */
[----:B------:R-:W-:-:S04]  /*01b0*/  UIADD3 UR6, -UR6, 0x100000, URZ ;  /* 0x0010000006067890 */ /* 0x000fc8000fffe13f */
[----:B------:R-:W-:Y:S02]  /*01c0*/  USHF.L.U32 UR7, UR6, 0xb, URZ ;  /* 0x0000000b06077899 */ /* 0x000fe4000800063f */
[----:B------:R-:W-:Y:S02]  /*01d0*/  USHF.L.U32 UR6, UR6, 0x1, URZ ;  /* 0x0000000106067899 */ /* 0x000fe4000800063f */
[----:B0-----:R-:W-:Y:S02]  /*01e0*/  ULEA UR8, UR8, UR4, 0x18 ;  /* 0x0000000408087291 */ /* 0x001fe4000f8ec03f */
[----:B------:R-:W-:-:S04]  /*01f0*/  UIADD3 UR4, -UR5, 0x100000, URZ ;  /* 0x0010000005047890 */ /* 0x000fc8000fffe13f */
[----:B------:R-:W-:Y:S02]  /*0200*/  USHF.L.U32 UR5, UR4, 0xb, URZ ;  /* 0x0000000b04057899 */ /* 0x000fe4000800063f */
[----:B------:R-:W-:Y:S01]  /*0210*/  USHF.L.U32 UR4, UR4, 0x1, URZ ;  /* 0x0000000104047899 */ /* 0x000fe2000800063f */
[----:B------:R-:W0:Y:S11]  /*0220*/  FENCE.VIEW.ASYNC.S ;  /* 0x00000000000073c6 */ /* 0x000e360000000000 */
[----:B0-----:R0:W1:Y:S01]  /*0230*/  SYNCS.EXCH.64 URZ, [UR8], UR4 ;  /* 0x00000004083f75b2 */ /* 0x0010620008000100 */
[----:B------:R0:W2:Y:S01]  /*0240*/  SYNCS.EXCH.64 URZ, [UR8+0x18], UR6 ;  /* 0x00001806083f75b2 */ /* 0x0000a20008000100 */
[----:B------:R0:W3:Y:S01]  /*0250*/  SYNCS.EXCH.64 URZ, [UR8+0x8], UR4 ;  /* 0x00000804083f75b2 */ /* 0x0000e20008000100 */
[----:B------:R0:W4:Y:S01]  /*0260*/  SYNCS.EXCH.64 URZ, [UR8+0x20], UR6 ;  /* 0x00002006083f75b2 */ /* 0x0001220008000100 */
[----:B------:R0:W0:Y:S01]  /*0270*/  SYNCS.EXCH.64 URZ, [UR8+0x10], UR4 ;  /* 0x00001004083f75b2 */ /* 0x0000220008000100 */
[----:B------:R0:W0:Y:S01]  /*0280*/  SYNCS.EXCH.64 URZ, [UR8+0x28], UR6 ;  /* 0x00002806083f75b2 */ /* 0x0000220008000100 */
[----:B------:R-:W-:Y:S01]  /*0290*/  NOP ;  /* 0x0000000000007918 */ /* 0x000fe20000000000 */
.L_x_2:
[----:B------:R-:W5:Y:S01]  /*02a0*/  SHFL.IDX PT, R0, R0, RZ, 0x1f ;  /* 0x00001fff00007589 */ /* 0x000f6200000e0000 */
[----:B------:R-:W-:Y:S01]  /*02b0*/  SHF.R.S32.HI R7, RZ, 0x1f, R18 ;  /* 0x0000001fff077819 */ /* 0x000fe20000011412 */
[----:B0-----:R-:W0:Y:S01]  /*02c0*/  S2UR UR8, SR_CTAID.X ;  /* 0x00000000000879c3 */ /* 0x001e220000002500 */
[----:B------:R-:W-:Y:S01]  /*02d0*/  ELECT P0, URZ, PT ;  /* 0x00000000003f782f */ /* 0x000fe20003800000 */
[----:B------:R-:W1:Y:S01]  /*02e0*/  S2R R4, SR_CTAID.Y ;  /* 0x0000000000047919 */ /* 0x000e620000002600 */
[----:B------:R-:W-:Y:S01]  /*02f0*/  LEA.HI R7, R7, R18, RZ, 0x7 ;  /* 0x0000001207077211 */ /* 0x000fe200078f38ff */
[----:B------:R-:W-:Y:S01]  /*0300*/  ULDC UR4, c[0x0][0x154] ;  /* 0x0000550000047ab9 */ /* 0x000fe20000000800 */
[----:B------:R-:W-:Y:S01]  /*0310*/  SHF.R.S32.HI R8, RZ, 0x1f, R3 ;  /* 0x0000001fff087819 */ /* 0x000fe20000011403 */
[----:B------:R-:W-:Y:S01]  /*0320*/  NOP ;  /* 0x0000000000007918 */ /* 0x000fe20000000000 */
[----:B------:R-:W-:Y:S01]  /*0330*/  LOP3.LUT R7, R7, 0xffffff80, RZ, 0xc0, !PT ;  /* 0xffffff8007077812 */ /* 0x000fe200078ec0ff */
[----:B------:R-:W2:Y:S01]  /*0340*/  LDC R12, c[0x0][0x140] ;  /* 0x00005000ff0c7b82 */ /* 0x000ea20000000800 */
[----:B------:R-:W-:Y:S01]  /*0350*/  LEA.HI R8, R8, R3, RZ, 0x2 ;  /* 0x0000000308087211 */ /* 0x000fe200078f10ff */
[----:B------:R-:W-:-:S02]  /*0360*/  NOP ;  /* 0x0000000000007918 */ /* 0x000fc40000000000 */
[----:B------:R-:W-:Y:S01]  /*0370*/  IMAD.IADD R6, R18, 0x1, -R7 ;  /* 0x0000000112067824 */ /* 0x000fe200078e0a07 */
[----:B------:R-:W-:-:S03]  /*0380*/  LOP3.LUT R8, R8, 0x3ffffffc, RZ, 0xc0, !PT ;  /* 0x3ffffffc08087812 */ /* 0x000fc600078ec0ff */
[----:B------:R-:W3:Y:S01]  /*0390*/  LDC R10, c[0x0][0x144] ;  /* 0x00005100ff0a7b82 */ /* 0x000ee20000000800 */
[----:B------:R-:W-:Y:S02]  /*03a0*/  SHF.R.S32.HI R7, RZ, 0x1f, R6 ;  /* 0x0000001fff077819 */ /* 0x000fe40000011406 */
[----:B------:R-:W-:Y:S02]  /*03b0*/  LOP3.LUT P2, RZ, R6, 0x7, RZ, 0xc0, !PT ;  /* 0x0000000706ff7812 */ /* 0x000fe4000784c0ff */
[----:B------:R-:W-:Y:S01]  /*03c0*/  LEA.HI R7, R7, R6, RZ, 0x3 ;  /* 0x0000000607077211 */ /* 0x000fe200078f18ff */
[----:B------:R-:W-:Y:S01]  /*03d0*/  VIADD R6, R5, 0xffffffff ;  /* 0xffffffff05067836 */ /* 0x000fe20000000000 */
[----:B-----5:R-:W-:Y:S02]  /*03e0*/  ISETP.NE.OR P0, PT, R0, RZ, !P0 ;  /* 0x000000ff0000720c */ /* 0x020fe40004705670 */
[--C-:B------:R-:W-:Y:S02]  /*03f0*/  SHF.R.S32.HI R0, RZ, 0x3, R7.reuse ;  /* 0x00000003ff007819 */ /* 0x100fe40000011407 */
[----:B------:R-:W-:-:S02]  /*0400*/  SHF.R.S32.HI R7, RZ, 0x1f, R7 ;  /* 0x0000001fff077819 */ /* 0x000fc40000011407 */
[----:B------:R-:W-:Y:S02]  /*0410*/  ISETP.GE.U32.AND P5, PT, R6, 0x2, PT ;  /* 0x000000020600780c */ /* 0x000fe40003fa6070 */
[----:B------:R-:W-:Y:S02]  /*0420*/  LEA.HI R7, R7, R0, RZ, 0x2 ;  /* 0x0000000007077211 */ /* 0x000fe400078f10ff */
[----:B--2---:R-:W-:Y:S02]  /*0430*/  ISETP.EQ.U32.AND P3, PT, R12, 0x1, PT ;  /* 0x000000010c00780c */ /* 0x004fe40003f62070 */
[----:B-1----:R-:W-:Y:S01]  /*0440*/  I2FP.F32.U32 R9, R4 ;  /* 0x0000000400097245 */ /* 0x002fe20000201000 */
[----:B------:R-:W-:Y:S01]  /*0450*/  VOTEU.ALL UP0, P0 ;  /* 0x00000000003f7886 */ /* 0x000fe20000000000 */
[----:B------:R-:W-:Y:S01]  /*0460*/  LOP3.LUT R7, R7, 0xfffffffc, RZ, 0xc0, !PT ;  /* 0xfffffffc07077812 */ /* 0x000fe200078ec0ff */
[----:B------:R-:W-:Y:S02]  /*0470*/  VOTEU.ALL UP1, P0 ;  /* 0x00000000003f7886 */ /* 0x000fe40000020000 */
[----:B------:R-:W-:Y:S01]  /*0480*/  FMUL R11, R9, UR4 ;  /* 0x00000004090b7c20 */ /* 0x000fe20008400000 */
[----:B------:R-:W-:Y:S01]  /*0490*/  IMAD.IADD R9, R3, 0x1, -R8 ;  /* 0x0000000103097824 */ /* 0x000fe200078e0a08 */
[----:B0-----:R-:W-:Y:S01]  /*04a0*/  I2FP.F32.U32 R8, UR8 ;  /* 0x0000000800087c45 */ /* 0x001fe20008201000 */
[----:B------:R-:W-:Y:S01]  /*04b0*/  IMAD.IADD R0, R0, 0x1, -R7 ;  /* 0x0000000100007824 */ /* 0x000fe200078e0a07 */
[----:B------:R-:W0:Y:S01]  /*04c0*/  @!UP0 S2UR UR7, SR_CgaCtaId ;  /* 0x00000000000789c3 */ /* 0x000e220000008800 */
[----:B------:R-:W-:Y:S01]  /*04d0*/  ULDC UR4, c[0x0][0x150] ;  /* 0x0000540000047ab9 */ /* 0x000fe20000000800 */
[----:B------:R-:W1:Y:S01]  /*04e0*/  F2I.U32.TRUNC.NTZ R11, R11 ;  /* 0x0000000b000b7305 */ /* 0x000e62000020f000 */
[----:B------:R-:W-:Y:S01]  /*04f0*/  FMUL R8, R8, UR4 ;  /* 0x0000000408087c20 */ /* 0x000fe20008400000 */
[----:B------:R-:W-:Y:S01]  /*0500*/  SHF.R.S32.HI R3, RZ, 0x1f, R2 ;  /* 0x0000001fff037819 */ /* 0x000fe20000011402 */
[----:B------:R-:W-:Y:S01]  /*0510*/  IMAD R9, R9, 0x4, R0 ;  /* 0x0000000409097824 */ /* 0x000fe200078e0200 */
[----:B------:R-:W-:Y:S01]  /*0520*/  UMOV UR4, 0x20 ;  /* 0x0000002000047882 */ /* 0x000fe20000000000 */
[----:B------:R-:W-:Y:S01]  /*0530*/  @!UP0 UMOV UR6, 0x400 ;  /* 0x0000040000068882 */ /* 0x000fe20000000000 */
[----:B------:R-:W2:Y:S01]  /*0540*/  LDC R7, c[0x0][0x148] ;  /* 0x00005200ff077b82 */ /* 0x000ea20000000800 */
[----:B------:R-:W-:Y:S01]  /*0550*/  LEA.HI R3, R3, R2, RZ, 0x2 ;  /* 0x0000000203037211 */ /* 0x000fe200078f10ff */
[----:B------:R-:W5:Y:S01]  /*0560*/  F2I.U32.TRUNC.NTZ R8, R8 ;  /* 0x0000000800087305 */ /* 0x000f62000020f000 */
[----:B------:R-:W-:Y:S01]  /*0570*/  IMAD.SHL.U32 R22, R9, 0x4, RZ ;  /* 0x0000000409167824 */ /* 0x000fe200078e00ff */
[----:B------:R-:W-:-:S04]  /*0580*/  @!UP0 UIADD3 UR4, -UR4, 0x100000, URZ ;  /* 0x0010000004048890 */ /* 0x000fc8000fffe13f */
[----:B------:R-:W-:Y:S02]  /*0590*/  @!UP0 USHF.L.U32 UR5, UR4, 0xb, URZ ;  /* 0x0000000b04058899 */ /* 0x000fe4000800063f */
[----:B------:R-:W-:Y:S01]  /*05a0*/  @!UP0 USHF.L.U32 UR4, UR4, 0x1, URZ ;  /* 0x0000000104048899 */ /* 0x000fe2000800063f */
[----:B------:R-:W-:Y:S02]  /*05b0*/  LOP3.LUT R3, R3, 0xfffffffc, RZ, 0xc0, !PT ;  /* 0xfffffffc03037812 */ /* 0x000fe400078ec0ff */
[----:B------:R-:W-:Y:S01]  /*05c0*/  LOP3.LUT R22, R9, 0xc, R22, 0x78, !PT ;  /* 0x0000000c09167812 */ /* 0x000fe200078e7816 */
[----:B-1----:R-:W-:Y:S02]  /*05d0*/  IMAD.MOV R21, RZ, RZ, -R11 ;  /* 0x000000ffff157224 */ /* 0x002fe400078e0a0b */
[----:B------:R-:W-:Y:S01]  /*05e0*/  IMAD.IADD R0, R2, 0x1, -R3 ;  /* 0x0000000102007824 */ /* 0x000fe200078e0a03 */
[----:B0-----:R-:W-:Y:S01]  /*05f0*/  @!UP0 ULEA UR6, UR7, UR6, 0x18 ;  /* 0x0000000607068291 */ /* 0x001fe2000f8ec03f */
[----:B-----5:R-:W-:-:S03]  /*0600*/  IMAD.MOV R3, RZ, RZ, -R8 ;  /* 0x000000ffff037224 */ /* 0x020fc600078e0a08 */
[----:B------:R-:W-:Y:S01]  /*0610*/  ISETP.NE.AND P1, PT, R0, 0x3, PT ;  /* 0x000000030000780c */ /* 0x000fe20003f25270 */
[----:B------:R-:W-:Y:S01]  /*0620*/  VOTEU.ALL UP0, P0 ;  /* 0x00000000003f7886 */ /* 0x000fe20000000000 */
[----:B------:R-:W-:Y:S01]  /*0630*/  ISETP.LT.U32.AND P0, PT, R22, 0x2, !P2 ;  /* 0x000000021600780c */ /* 0x000fe20005701070 */
[----:B---3--:R-:W-:Y:S01]  /*0640*/  IMAD R3, R10, R3, UR8 ;  /* 0x000000080a037e24 */ /* 0x008fe2000f8e0203 */
[----:B------:R-:W-:Y:S01]  /*0650*/  ISETP.EQ.OR P1, PT, R0, RZ, !P1 ;  /* 0x000000ff0000720c */ /* 0x000fe20004f22670 */
[----:B--2---:R-:W-:Y:S01]  /*0660*/  IMAD R9, R7, R21, R4 ;  /* 0x0000001507097224 */ /* 0x004fe200078e0204 */
[C---:B------:R-:W-:Y:S02]  /*0670*/  ISETP.NE.AND P2, PT, R5.reuse, RZ, PT ;  /* 0x000000ff0500720c */ /* 0x040fe40003f45270 */
[----:B------:R-:W-:Y:S01]  /*0680*/  ISETP.EQ.AND P1, PT, R5, RZ, P1 ;  /* 0x000000ff0500720c */ /* 0x000fe20000f22270 */
[----:B------:R-:W0:Y:S02]  /*0690*/  FENCE.VIEW.ASYNC.S ;  /* 0x00000000000073c6 */ /* 0x000e240000000000 */
[----:B0-----:R0:W1:Y:S01]  /*06a0*/  @!UP0 SYNCS.EXCH.64 URZ, [UR6+0x40], UR4 ;  /* 0x00004004063f85b2 */ /* 0x0010620008000100 */
[----:B------:R-:W-:-:S02]  /*06b0*/  ISETP.NE.AND P4, PT, R9, R22, PT ;  /* 0x000000160900720c */ /* 0x000fc40003f85270 */
[----:B------:R-:W-:Y:S02]  /*06c0*/  SEL R19, RZ, 0x1, !P1 ;  /* 0x00000001ff137807 */ /* 0x000fe40004800000 */
[----:B------:R-:W-:Y:S02]  /*06d0*/  ISETP.EQ.OR P4, PT, R3, RZ, !P4 ;  /* 0x000000ff0300720c */ /* 0x000fe40006782670 */
[----:B------:R-:W-:Y:S02]  /*06e0*/  SEL R19, R19, 0x2, P5 ;  /* 0x0000000213137807 */ /* 0x000fe40002800000 */
[----:B------:R-:W-:-:S04]  /*06f0*/  PLOP3.LUT P0, PT, P0, P4, PT, 0x80, 0x0 ;  /* 0x000000000000781c */ /* 0x000fc80000709070 */
[----:B------:R-:W-:Y:S01]  /*0700*/  P2R R58, PR, RZ, 0x1 ;  /* 0x00000001ff3a7803 */ /* 0x000fe20000000000 */
[----:B------:R0:W2:Y:S01]  /*0710*/  @!UP1 SYNCS.EXCH.64 URZ, [UR6+0x48], UR4 ;  /* 0x00004804063f95b2 */ /* 0x0000a20008000100 */
[----:B------:R-:W-:Y:S01]  /*0720*/  NOP ;  /* 0x0000000000007918 */ /* 0x000fe20000000000 */
[----:B------:R-:W-:Y:S06]  /*0730*/  @!P3 BRA `(.L_x_3) ;  /* 0x000000000008b947 */ /* 0x000fec0003800000 */
[----:B-12-4-:R-:W-:Y:S01]  /*0740*/  UCGABAR_ARV ;  /* 0x00000000000079c7 */ /* 0x016fe20008000000 */
[----:B------:R-:W-:Y:S05]  /*0750*/  BRA `(.L_x_4) ;  /* 0x0000000000047947 */ /* 0x000fea0003800000 */
.L_x_3:
[----:B-12-4-:R-:W-:Y:S01]  /*0760*/  NOP ;  /* 0x0000000000007918 */ /* 0x016fe20000000000 */
.L_x_4:
[----:B------:R-:W1:Y:S01]  /*0770*/  LDC R2, c[0x0][0x65c] ;  /* 0x00019700ff027b82 */ /* 0x000e620000000800 */
[----:B------:R-:W-:Y:S02]  /*0780*/  IMAD.U32 R8, RZ, RZ, UR8 ;  /* 0x00000008ff087e24 */ /* 0x000fe4000f8e00ff */
[----:B------:R-:W-:Y:S01]  /*0790*/  IMAD.MOV.U32 R9, RZ, RZ, RZ ;  /* 0x000000ffff097224 */ /* 0x000fe200078e00ff */
[----:B-1----:R-:W-:-:S04]  /*07a0*/  ISETP.NE.AND P1, PT, R2, 0x1, PT ;  /* 0x000000010200780c */ /* 0x002fc80003f25270 */
[----:B------:R-:W-:-:S09]  /*07b0*/  P2R R5, PR, RZ, 0x2 ;  /* 0x00000002ff057803 */ /* 0x000fd20000000000 */
[----:B------:R-:W1:Y:S01]  /*07c0*/  @P1 LDC R17, c[0x0][0x10] ;  /* 0x00000400ff111b82 */ /* 0x000e620000000800 */
[----:B------:R-:W-:Y:S02]  /*07d0*/  @P1 IMAD.MOV.U32 R5, RZ, RZ, RZ ;  /* 0x000000ffff051224 */ /* 0x000fe400078e00ff */
[----:B------:R-:W-:-:S05]  /*07e0*/  @P1 IMAD.MOV.U32 R13, RZ, RZ, RZ ;  /* 0x000000ffff0d1224 */ /* 0x000fca00078e00ff */
[----:B------:R-:W2:Y:S01]  /*07f0*/  @!P1 LDC R11, c[0x0][0xc] ;  /* 0x00000300ff0b9b82 */ /* 0x000ea20000000800 */
[----:B-1----:R-:W-:-:S04]  /*0800*/  @P1 IMAD.WIDE.U32 R16, R17, UR8, R4 ;  /* 0x0000000811101c25 */ /* 0x002fc8000f8e0004 */
[----:B------:R-:W-:Y:S02]  /*0810*/  @P1 IMAD.IADD R17, R17, 0x1, R13 ;  /* 0x0000000111111824 */ /* 0x000fe400078e020d */
[----:B--2---:R-:W-:-:S04]  /*0820*/  @!P1 IMAD.WIDE.U32 R8, R4, R11, R8 ;  /* 0x0000000b04089225 */ /* 0x004fc800078e0008 */
[----:B------:R-:W-:Y:S02]  /*0830*/  @!P1 IMAD.MOV.U32 R16, RZ, RZ, R8 ;  /* 0x000000ffff109224 */ /* 0x000fe400078e0008 */
[----:B------:R-:W-:Y:S01]  /*0840*/  @!P1 IMAD.MOV.U32 R17, RZ, RZ, R9 ;  /* 0x000000ffff119224 */ /* 0x000fe200078e0009 */
[----:B------:R-:W-:Y:S06]  /*0850*/  @!P3 BRA `(.L_x_5) ;  /* 0x00000000000cb947 */ /* 0x000fec0003800000 */
[----:B------:R-:W-:Y:S01]  /*0860*/  UCGABAR_WAIT ;  /* 0x0000000000007dc7 */ /* 0x000fe20008000000 */
[----:B------:R-:W-:Y:S01]  /*0870*/  CCTL.IVALL ;  /* 0x00000000ff00798f */ /* 0x000fe20002000000 */
[----:B------:R-:W-:Y:S05]  /*0880*/  BRA `(.L_x_6) ;  /* 0x0000000000047947 */ /* 0x000fea0003800000 */
.L_x_5:
[----:B------:R-:W-:Y:S06]  /*0890*/  BAR.SYNC.DEFER_BLOCKING 0x0 ;  /* 0x0000000000007b1d */ /* 0x000fec0000010000 */
.L_x_6:
[----:B------:R-:W-:Y:S05]  /*08a0*/  @!P2 BRA `(.L_x_7) ;  /* 0x0000003c0084a947 */ /* 0x000fea0003800000 */
[----:B------:R-:W-:-:S13]  /*08b0*/  ISETP.GT.U32.AND P0, PT, R6, 0x1, PT ;  /* 0x000000010600780c */ /* 0x000fda0003f04070 */
[----:B0-----:R-:W-:Y:S05]  /*08c0*/  @P0 EXIT ;  /* 0x000000000000094d */ /* 0x001fea0003800000 */
[----:B------:R-:W-:Y:S01]  /*08d0*/  ULDC.64 UR4, c[0x0][0x650] ;  /* 0x0001940000047ab9 */ /* 0x000fe20000000a00 */
[----:B------:R-:W-:Y:S01]  /*08e0*/  PRMT R0, RZ, 0x7610, R0 ;  /* 0x00007610ff007816 */ /* 0x000fe20000000000 */
[----:B------:R-:W-:Y:S01]  /*08f0*/  IMAD.MOV.U32 R60, RZ, RZ, -0x1 ;  /* 0xffffffffff3c7424 */ /* 0x000fe200078e00ff */
[----:B------:R-:W-:Y:S01]  /*0900*/  ISETP.GE.U32.AND P0, PT, R16, UR4, PT ;  /* 0x0000000410007c0c */ /* 0x000fe2000bf06070 */
[----:B------:R-:W-:Y:S02]  /*0910*/  IMAD.MOV.U32 R61, RZ, RZ, -0x1 ;  /* 0xffffffffff3d7424 */ /* 0x000fe400078e00ff */
[----:B------:R-:W-:Y:S01]  /*0920*/  IMAD.MOV.U32 R57, RZ, RZ, -0x1 ;  /* 0xffffffffff397424 */ /* 0x000fe200078e00ff */
[----:B------:R-:W-:-:S13]  /*0930*/  ISETP.GE.U32.AND.EX P0, PT, R17, UR5, PT, P0 ;  /* 0x0000000511007c0c */ /* 0x000fda000bf06100 */
[----:B------:R-:W-:Y:S05]  /*0940*/  @P0 BRA `(.L_x_8) ;  /* 0x0000000400280947 */ /* 0x000fea0003800000 */
[----:B------:R-:W0:Y:S01]  /*0950*/  LDC.64 R24, c[0x0][0x628] ;  /* 0x00018a00ff187b82 */ /* 0x000e220000000a00 */
[----:B------:R-:W-:Y:S02]  /*0960*/  IMAD.MOV.U32 R8, RZ, RZ, R16 ;  /* 0x000000ffff087224 */ /* 0x000fe400078e0010 */
[----:B------:R-:W-:-:S05]  /*0970*/  IMAD.MOV.U32 R9, RZ, RZ, R17 ;  /* 0x000000ffff097224 */ /* 0x000fca00078e0011 */
[----:B------:R-:W1:Y:S08]  /*0980*/  LDC R0, c[0x0][0x630] ;  /* 0x00018c00ff007b82 */ /* 0x000e700000000800 */
[----:B------:R-:W2:Y:S01]  /*0990*/  LDC.64 R26, c[0x0][0x620] ;  /* 0x00018800ff1a7b82 */ /* 0x000ea20000000a00 */
[----:B0-----:R-:W-:-:S04]  /*09a0*/  ISETP.NE.U32.AND P0, PT, R24, RZ, PT ;  /* 0x000000ff1800720c */ /* 0x001fc80003f05070 */
[----:B------:R-:W-:-:S13]  /*09b0*/  ISETP.NE.AND.EX P0, PT, R25, RZ, PT, P0 ;  /* 0x000000ff1900720c */ /* 0x000fda0003f05300 */
[----:B-12---:R-:W-:Y:S05]  /*09c0*/  @!P0 BRA `(.L_x_9) ;  /* 0x0000000000288947 */ /* 0x006fea0003800000 */
[----:B------:R-:W0:Y:S02]  /*09d0*/  LDC R13, c[0x0][0x634] ;  /* 0x00018d00ff0d7b82 */ /* 0x000e240000000800 */
[----:B0-----:R-:W-:-:S05]  /*09e0*/  IADD3 R13, P0, R16, R13, RZ ;  /* 0x0000000d100d7210 */ /* 0x001fca0007f1e0ff */
[----:B------:R-:W-:-:S04]  /*09f0*/  IMAD.X R15, RZ, RZ, R17, P0 ;  /* 0x000000ffff0f7224 */ /* 0x000fc800000e0611 */
[----:B------:R-:W-:-:S04]  /*0a00*/  IMAD.WIDE.U32 R8, R15, R24, RZ ;  /* 0x000000180f087225 */ /* 0x000fc800078e00ff */
[----:B------:R-:W-:-:S04]  /*0a10*/  IMAD.WIDE.U32 R10, P0, R13, R25, R8 ;  /* 0x000000190d0a7225 */ /* 0x000fc80007800008 */
[----:B------:R-:W-:-:S04]  /*0a20*/  IMAD.WIDE.U32 R8, R13, R24, RZ ;  /* 0x000000180d087225 */ /* 0x000fc800078e00ff */
[----:B------:R-:W-:Y:S01]  /*0a30*/  IMAD.X R13, RZ, RZ, RZ, P0 ;  /* 0x000000ffff0d7224 */ /* 0x000fe200000e06ff */
[----:B------:R-:W-:Y:S01]  /*0a40*/  IADD3 RZ, P0, R9, R10, RZ ;  /* 0x0000000a09ff7210 */ /* 0x000fe20007f1e0ff */
[----:B------:R-:W-:-:S04]  /*0a50*/  IMAD.MOV.U32 R12, RZ, RZ, R11 ;  /* 0x000000ffff0c7224 */ /* 0x000fc800078e000b */
[----:B------:R-:W-:-:S08]  /*0a60*/  IMAD.WIDE.U32.X R8, R15, R25, R12, P0 ;  /* 0x000000190f087225 */ /* 0x000fd000000e040c */
.L_x_9:
[----:B------:R-:W0:Y:S01]  /*0a70*/  LDC.64 R24, c[0x0][0x640] ;  /* 0x00019000ff187b82 */ /* 0x000e220000000a00 */
[-CC-:B------:R-:W-:Y:S01]  /*0a80*/  SHF.R.U64 R57, R8, R0.reuse, R9.reuse ;  /* 0x0000000008397219 */ /* 0x180fe20000001209 */
[----:B------:R-:W-:Y:S01]  /*0a90*/  IMAD R28, R7, R21, R4 ;  /* 0x00000015071c7224 */ /* 0x000fe200078e0204 */
[----:B------:R-:W-:Y:S01]  /*0aa0*/  SHF.R.U32.HI R0, RZ, R0, R9 ;  /* 0x00000000ff007219 */ /* 0x000fe20000011609 */
[----:B------:R-:W-:Y:S01]  /*0ab0*/  IMAD.MOV.U32 R21, RZ, RZ, 0x1 ;  /* 0x00000001ff157424 */ /* 0x000fe200078e00ff */
[----:B------:R-:W-:-:S03]  /*0ac0*/  IADD3 R5, P0, RZ, -R57, RZ ;  /* 0x80000039ff057210 */ /* 0x000fc60007f1e0ff */
[----:B------:R-:W1:Y:S02]  /*0ad0*/  LDC R6, c[0x0][0x618] ;  /* 0x00018600ff067b82 */ /* 0x000e640000000800 */
[----:B------:R-:W-:-:S04]  /*0ae0*/  IMAD.X R9, RZ, RZ, ~R0, P0 ;  /* 0x000000ffff097224 */ /* 0x000fc800000e0e00 */
[-C--:B------:R-:W-:Y:S02]  /*0af0*/  IMAD R0, R9, R26.reuse, RZ ;  /* 0x0000001a09007224 */ /* 0x080fe400078e02ff */
[----:B------:R-:W2:Y:S01]  /*0b00*/  LDC R11, c[0x0][0x608] ;  /* 0x00018200ff0b7b82 */ /* 0x000ea20000000800 */
[----:B------:R-:W-:-:S04]  /*0b10*/  IMAD.WIDE.U32 R8, R5, R26, R16 ;  /* 0x0000001a05087225 */ /* 0x000fc800078e0010 */
[----:B------:R-:W-:-:S03]  /*0b20*/  IMAD R5, R5, R27, R0 ;  /* 0x0000001b05057224 */ /* 0x000fc600078e0200 */
[----:B------:R-:W3:Y:S01]  /*0b30*/  LDC R12, c[0x0][0x658] ;  /* 0x00019600ff0c7b82 */ /* 0x000ee20000000800 */
[----:B0-----:R-:W-:Y:S01]  /*0b40*/  ISETP.NE.U32.AND P0, PT, R24, RZ, PT ;  /* 0x000000ff1800720c */ /* 0x001fe20003f05070 */
[----:B------:R-:W-:Y:S02]  /*0b50*/  IMAD.IADD R5, R9, 0x1, R5 ;  /* 0x0000000109057824 */ /* 0x000fe400078e0205 */
[----:B------:R-:W-:Y:S01]  /*0b60*/  IMAD.MOV.U32 R9, RZ, RZ, -0x1 ;  /* 0xffffffffff097424 */ /* 0x000fe200078e00ff */
[----:B------:R-:W-:-:S03]  /*0b70*/  ISETP.NE.AND.EX P0, PT, R25, RZ, PT, P0 ;  /* 0x000000ff1900720c */ /* 0x000fc60003f05300 */
[----:B------:R-:W0:Y:S01]  /*0b80*/  LDC R15, c[0x0][0x600] ;  /* 0x00018000ff0f7b82 */ /* 0x000e220000000800 */
[-CC-:B-1----:R-:W-:Y:S02]  /*0b90*/  SHF.R.U64 R13, R8, R6.reuse, R5.reuse ;  /* 0x00000006080d7219 */ /* 0x182fe40000001205 */
[----:B------:R-:W-:-:S05]  /*0ba0*/  SHF.R.U32.HI R0, RZ, R6, R5 ;  /* 0x00000006ff007219 */ /* 0x000fca0000011605 */
[----:B------:R-:W1:Y:S01]  /*0bb0*/  LDC R14, c[0x0][0x648] ;  /* 0x00019200ff0e7b82 */ /* 0x000e620000000800 */
[-CC-:B--2---:R-:W-:Y:S02]  /*0bc0*/  SHF.R.U64 R27, R13, R11.reuse, R0.reuse ;  /* 0x0000000b0d1b7219 */ /* 0x184fe40000001200 */
[----:B------:R-:W-:-:S05]  /*0bd0*/  SHF.R.U32.HI R5, RZ, R11, R0 ;  /* 0x0000000bff057219 */ /* 0x000fca0000011600 */
[----:B------:R-:W2:Y:S01]  /*0be0*/  LDC R20, c[0x0][0x638] ;  /* 0x00018e00ff147b82 */ /* 0x000ea20000000800 */
[-CC-:B---3--:R-:W-:Y:S02]  /*0bf0*/  SHF.R.U64 R26, R27, R12.reuse, R5.reuse ;  /* 0x0000000c1b1a7219 */ /* 0x188fe40000001205 */
[-C--:B------:R-:W-:Y:S02]  /*0c00*/  SHF.L.U32 R0, R9, R12.reuse, RZ ;  /* 0x0000000c09007219 */ /* 0x080fe400000006ff */
[----:B------:R-:W-:Y:S01]  /*0c10*/  SHF.R.U32.HI R5, RZ, R12, R5 ;  /* 0x0000000cff057219 */ /* 0x000fe20000011605 */
[----:B------:R-:W-:Y:S01]  /*0c20*/  IMAD.MOV.U32 R4, RZ, RZ, R26 ;  /* 0x000000ffff047224 */ /* 0x000fe200078e001a */
[----:B------:R-:W-:Y:S01]  /*0c30*/  LOP3.LUT R10, RZ, R0, RZ, 0x33, !PT ;  /* 0x00000000ff0a7212 */ /* 0x000fe200078e33ff */
[----:B------:R-:W3:Y:S01]  /*0c40*/  LDC R23, c[0x0][0x610] ;  /* 0x00018400ff177b82 */ /* 0x000ee20000000800 */
[----:B------:R-:W-:Y:S05]  /*0c50*/  @!P0 BRA `(.L_x_10) ;  /* 0x0000000000288947 */ /* 0x000fea0003800000 */
[----:B------:R-:W4:Y:S02]  /*0c60*/  LDC R9, c[0x0][0x64c] ;  /* 0x00019300ff097b82 */ /* 0x000f240000000800 */
[----:B----4-:R-:W-:-:S05]  /*0c70*/  IADD3 R9, P0, R26, R9, RZ ;  /* 0x000000091a097210 */ /* 0x010fca0007f1e0ff */
        /* <DEDUP_REMOVED lines=8> */
.L_x_10:
[----:B-1----:R-:W-:Y:S01]  /*0d00*/  SHF.R.U64 R4, R4, R14, R5 ;  /* 0x0000000e04047219 */ /* 0x002fe20000001205 */
[----:B0-----:R-:W-:Y:S01]  /*0d10*/  VIADD R6, R15, 0xffffffff ;  /* 0xffffffff0f067836 */ /* 0x001fe20000000000 */
[----:B------:R-:W-:Y:S02]  /*0d20*/  SHF.L.U32 R0, R21, R12, RZ ;  /* 0x0000000c15007219 */ /* 0x000fe400000006ff */
[----:B------:R-:W-:Y:S01]  /*0d30*/  LOP3.LUT R5, R27, R10, RZ, 0xc0, !PT ;  /* 0x0000000a1b057212 */ /* 0x000fe200078ec0ff */
[----:B------:R-:W-:Y:S01]  /*0d40*/  IMAD.MOV R7, RZ, RZ, -R4 ;  /* 0x000000ffff077224 */ /* 0x000fe200078e0a04 */
[----:B------:R-:W-:Y:S02]  /*0d50*/  SEL R3, R3, R28, !P1 ;  /* 0x0000001c03037207 */ /* 0x000fe40004800000 */
[----:B------:R-:W-:Y:S01]  /*0d60*/  LOP3.LUT R6, R13, R6, RZ, 0xc0, !PT ;  /* 0x000000060d067212 */ /* 0x000fe200078ec0ff */
[----:B------:R-:W-:Y:S02]  /*0d70*/  IMAD R4, R0, R4, R5 ;  /* 0x0000000400047224 */ /* 0x000fe400078e0205 */
[----:B--2---:R-:W-:-:S02]  /*0d80*/  IMAD R0, R7, R20, R26 ;  /* 0x0000001407007224 */ /* 0x004fc400078e021a */
[----:B---3--:R-:W-:Y:S02]  /*0d90*/  IMAD R3, R4, R23, R3 ;  /* 0x0000001704037224 */ /* 0x008fe400078e0203 */
[----:B------:R-:W-:Y:S02]  /*0da0*/  IMAD R60, R0, R15, R6 ;  /* 0x0000000f003c7224 */ /* 0x000fe400078e0206 */
[----:B------:R-:W-:-:S03]  /*0db0*/  IMAD.MOV.U32 R4, RZ, RZ, 0x1 ;  /* 0x00000001ff047424 */ /* 0x000fc600078e00ff */
[----:B------:R-:W-:Y:S02]  /*0dc0*/  SEL R61, R60, R3, !P1 ;  /* 0x000000033c3d7207 */ /* 0x000fe40004800000 */
[----:B------:R-:W-:Y:S02]  /*0dd0*/  PRMT R0, R4, 0x7610, R0 ;  /* 0x0000761004007816 */ /* 0x000fe40000000000 */
[----:B------:R-:W-:-:S07]  /*0de0*/  SEL R60, R3, R60, !P1 ;  /* 0x0000003c033c7207 */ /* 0x000fce0004800000 */
.L_x_8:
[----:B------:R-:W-:-:S08]  /*0df0*/  NOP ;  /* 0x0000000000007918 */ /* 0x000fd00000000000 */
[----:B------:R-:W0:Y:S02]  /*0e00*/  USETMAXREG.TRY_ALLOC.CTAPOOL UP0, 0xe8 ;  /* 0x000000e8000079c8 */ /* 0x000e240008000600 */
[----:B0-----:R-:W-:-:S13]  /*0e10*/  PLOP3.LUT P0, PT, PT, PT, UP0, 0x80, 0x0 ;  /* 0x000000000000781c */ /* 0x001fda0003f0f008 */
[----:B------:R-:W-:Y:S05]  /*0e20*/  @!P0 BRA `(.L_x_8) ;  /* 0xfffffffc00f08947 */ /* 0x000fea000383ffff */
[----:B------:R-:W-:Y:S01]  /*0e30*/  ULDC.64 UR4, c[0x0][0x598] ;  /* 0x0001660000047ab9 */ /* 0x000fe20000000a00 */
[----:B------:R-:W-:Y:S01]  /*0e40*/  ULDC.64 UR36, c[0x0][0x208] ;  /* 0x0000820000247ab9 */ /* 0x000fe20000000a00 */
[----:B------:R-:W-:-:S04]  /*0e50*/  ISETP.NE.U32.AND P0, PT, RZ, UR4, PT ;  /* 0x00000004ff007c0c */ /* 0x000fc8000bf05070 */
[----:B------:R-:W-:-:S13]  /*0e60*/  ISETP.NE.AND.EX P0, PT, RZ, UR5, PT, P0 ;  /* 0x00000005ff007c0c */ /* 0x000fda000bf05300 */
[----:B------:R-:W-:Y:S05]  /*0e70*/  @!P0 BRA `(.L_x_11) ;  /* 0x00000000001c8947 */ /* 0x000fea0003800000 */
[----:B------:R-:W0:Y:S02]  /*0e80*/  LDC.64 R4, c[0x0][0x598] ;  /* 0x00016600ff047b82 */ /* 0x000e240000000a00 */
[----:B0-----:R-:W2:Y:S02]  /*0e90*/  LDG.E.64 R4, desc[UR36][R4.64] ;  /* 0x0000002404047981 */ /* 0x001ea4000c1e1b00 */
[----:B--2---:R-:W-:-:S04]  /*0ea0*/  ISETP.NE.U32.AND P0, PT, R4, RZ, PT ;  /* 0x000000ff0400720c */ /* 0x004fc80003f05070 */
[----:B------:R-:W-:-:S13]  /*0eb0*/  ISETP.NE.AND.EX P0, PT, R5, RZ, PT, P0 ;  /* 0x000000ff0500720c */ /* 0x000fda0003f05300 */
[----:B------:R-:W-:Y:S05]  /*0ec0*/  @!P0 BRA `(.L_x_11) ;  /* 0x0000000000088947 */ /* 0x000fea0003800000 */
[----:B------:R0:W5:Y:S01]  /*0ed0*/  LD.E R23, desc[UR36][R4.64] ;  /* 0x0000002404177980 */ /* 0x000162000c101900 */
[----:B------:R-:W-:Y:S05]  /*0ee0*/  BRA `(.L_x_12) ;  /* 0x0000000000247947 */ /* 0x000fea0003800000 */
.L_x_11:
[----:B------:R-:W-:Y:S02]  /*0ef0*/  ULDC.64 UR4, c[0x0][0x588] ;  /* 0x0001620000047ab9 */ /* 0x000fe40000000a00 */
[----:B------:R-:W-:-:S04]  /*0f00*/  ISETP.NE.U32.AND P0, PT, RZ, UR4, PT ;  /* 0x00000004ff007c0c */ /* 0x000fc8000bf05070 */
[----:B------:R-:W-:-:S13]  /*0f10*/  ISETP.NE.AND.EX P0, PT, RZ, UR5, PT, P0 ;  /* 0x00000005ff007c0c */ /* 0x000fda000bf05300 */
[----:B------:R-:W-:Y:S05]  /*0f20*/  @!P0 BRA `(.L_x_13) ;  /* 0x00000000000c8947 */ /* 0x000fea0003800000 */
[----:B------:R-:W0:Y:S02]  /*0f30*/  LDC.64 R4, c[0x0][0x588] ;  /* 0x00016200ff047b82 */ /* 0x000e240000000a00 */
[----:B0-----:R1:W5:Y:S01]  /*0f40*/  LDG.E R23, desc[UR36][R4.64] ;  /* 0x0000002404177981 */ /* 0x001362000c1e1900 */
[----:B------:R-:W-:Y:S05]  /*0f50*/  BRA `(.L_x_12) ;  /* 0x0000000000087947 */ /* 0x000fea0003800000 */
.L_x_13:
[----:B------:R-:W-:Y:S02]  /*0f60*/  ULDC UR4, c[0x0][0x580] ;  /* 0x0001600000047ab9 */ /* 0x000fe40000000800 */
[----:B------:R-:W-:-:S07]  /*0f70*/  IMAD.U32 R23, RZ, RZ, UR4 ;  /* 0x00000004ff177e24 */ /* 0x000fce000f8e00ff */
.L_x_12:
[----:B------:R-:W-:Y:S02]  /*0f80*/  ULDC.64 UR4, c[0x0][0x5a0] ;  /* 0x0001680000047ab9 */ /* 0x000fe40000000a00 */
[----:B------:R-:W-:-:S04]  /*0f90*/  ISETP.NE.U32.AND P0, PT, RZ, UR4, PT ;  /* 0x00000004ff007c0c */ /* 0x000fc8000bf05070 */
[----:B------:R-:W-:-:S13]  /*0fa0*/  ISETP.NE.AND.EX P0, PT, RZ, UR5, PT, P0 ;  /* 0x00000005ff007c0c */ /* 0x000fda000bf05300 */
[----:B------:R-:W-:Y:S05]  /*0fb0*/  @!P0 BRA `(.L_x_14) ;  /* 0x00000000001c8947 */ /* 0x000fea0003800000 */
[----:B01----:R-:W0:Y:S02]  /*0fc0*/  LDC.64 R4, c[0x0][0x5a0] ;  /* 0x00016800ff047b82 */ /* 0x003e240000000a00 */
[----:B0-----:R-:W2:Y:S02]  /*0fd0*/  LDG.E.64 R4, desc[UR36][R4.64] ;  /* 0x0000002404047981 */ /* 0x001ea4000c1e1b00 */
[----:B--2---:R-:W-:-:S04]  /*0fe0*/  ISETP.NE.U32.AND P0, PT, R4, RZ, PT ;  /* 0x000000ff0400720c */ /* 0x004fc80003f05070 */
[----:B------:R-:W-:-:S13]  /*0ff0*/  ISETP.NE.AND.EX P0, PT, R5, RZ, PT, P0 ;  /* 0x000000ff0500720c */ /* 0x000fda0003f05300 */
[----:B------:R-:W-:Y:S05]  /*1000*/  @!P0 BRA `(.L_x_14) ;  /* 0x0000000000088947 */ /* 0x000fea0003800000 */
[----:B------:R0:W5:Y:S01]  /*1010*/  LD.E R56, desc[UR36][R4.64] ;  /* 0x0000002404387980 */ /* 0x000162000c101900 */
[----:B------:R-:W-:Y:S05]  /*1020*/  BRA `(.L_x_15) ;  /* 0x0000000000247947 */ /* 0x000fea0003800000 */
.L_x_14:
[----:B------:R-:W-:Y:S02]  /*1030*/  ULDC.64 UR4, c[0x0][0x590] ;  /* 0x0001640000047ab9 */ /* 0x000fe40000000a00 */
[----:B------:R-:W-:-:S04]  /*1040*/  ISETP.NE.U32.AND P0, PT, RZ, UR4, PT ;  /* 0x00000004ff007c0c */ /* 0x000fc8000bf05070 */
[----:B------:R-:W-:-:S13]  /*1050*/  ISETP.NE.AND.EX P0, PT, RZ, UR5, PT, P0 ;  /* 0x00000005ff007c0c */ /* 0x000fda000bf05300 */
[----:B------:R-:W-:Y:S05]  /*1060*/  @!P0 BRA `(.L_x_16) ;  /* 0x00000000000c8947 */ /* 0x000fea0003800000 */
[----:B01----:R-:W0:Y:S02]  /*1070*/  LDC.64 R4, c[0x0][0x590] ;  /* 0x00016400ff047b82 */ /* 0x003e240000000a00 */
[----:B0-----:R1:W5:Y:S01]  /*1080*/  LDG.E R56, desc[UR36][R4.64] ;  /* 0x0000002404387981 */ /* 0x001362000c1e1900 */
[----:B------:R-:W-:Y:S05]  /*1090*/  BRA `(.L_x_15) ;  /* 0x0000000000087947 */ /* 0x000fea0003800000 */
.L_x_16:
[----:B------:R-:W-:Y:S02]  /*10a0*/  ULDC UR4, c[0x0][0x584] ;  /* 0x0001610000047ab9 */ /* 0x000fe40000000800 */
[----:B------:R-:W-:-:S07]  /*10b0*/  IMAD.U32 R56, RZ, RZ, UR4 ;  /* 0x00000004ff387e24 */ /* 0x000fce000f8e00ff */
.L_x_15:
[----:B------:R-:W-:-:S13]  /*10c0*/  LOP3.LUT P0, RZ, R0, 0xff, RZ, 0xc0, !PT ;  /* 0x000000ff00ff7812 */ /* 0x000fda000780c0ff */
[----:B------:R-:W-:Y:S05]  /*10d0*/  @!P0 EXIT ;  /* 0x000000000000894d */ /* 0x000fea0003800000 */
[----:B------:R-:W-:Y:S01]  /*10e0*/  ULDC UR4, c[0x0][0x28c] ;  /* 0x0000a30000047ab9 */ /* 0x000fe20000000800 */
[----:B------:R-:W-:Y:S01]  /*10f0*/  LOP3.LUT R59, R19, 0x1, RZ, 0xfc, !PT ;  /* 0x00000001133b7812 */ /* 0x000fe200078efcff */
[----:B------:R-:W-:Y:S01]  /*1100*/  UIADD3 UR4, UR4, 0x1f, URZ ;  /* 0x0000001f04047890 */ /* 0x000fe2000fffe03f */
[----:B------:R-:W-:Y:S01]  /*1110*/  UMOV UR38, URZ ;  /* 0x0000003f00267c82 */ /* 0x000fe20008000000 */
[----:B------:R-:W-:Y:S02]  /*1120*/  UMOV UR39, URZ ;  /* 0x0000003f00277c82 */ /* 0x000fe40008000000 */
[----:B------:R-:W-:-:S04]  /*1130*/  USHF.R.S32.HI UR5, URZ, 0x1f, UR4 ;  /* 0x0000001f3f057899 */ /* 0x000fc80008011404 */
[----:B------:R-:W-:-:S04]  /*1140*/  ULEA.HI UR5, UR5, UR4, URZ, 0x5 ;  /* 0x0000000405057291 */ /* 0x000fc8000f8f283f */
[----:B------:R-:W-:-:S12]  /*1150*/  USHF.R.S32.HI UR40, URZ, 0x5, UR5 ;  /* 0x000000053f287899 */ /* 0x000fd80008011405 */
.L_x_100:
[----:B------:R-:W-:Y:S01]  /*1160*/  LOP3.LUT R0, R18, 0x80, RZ, 0xc0, !PT ;  /* 0x0000008012007812 */ /* 0x000fe200078ec0ff */
[----:B--2---:R-:W2:Y:S01]  /*1170*/  S2UR UR7, SR_CgaCtaId ;  /* 0x00000000000779c3 */ /* 0x004ea20000008800 */
[----:B------:R-:W-:Y:S02]  /*1180*/  UMOV UR6, 0x400 ;  /* 0x0000040000067882 */ /* 0x000fe40000000000 */
[----:B------:R-:W-:-:S06]  /*1190*/  SHF.R.U32.HI R0, RZ, 0x7, R0 ;  /* 0x00000007ff007819 */ /* 0x000fcc0000011600 */
[----:B---3--:R-:W3:Y:S01]  /*11a0*/  SHFL.IDX PT, R0, R0, RZ, 0x1f ;  /* 0x00001fff00007589 */ /* 0x008ee200000e0000 */
[----:B--2---:R-:W-:Y:S01]  /*11b0*/  ULEA UR6, UR7, UR6, 0x18 ;  /* 0x0000000607067291 */ /* 0x004fe2000f8ec03f */
[----:B---3--:R-:W-:-:S13]  /*11c0*/  R2UR UR4, R0 ;  /* 0x00000000000472ca */ /* 0x008fda00000e0000 */
[----:B------:R-:W-:-:S04]  /*11d0*/  ULEA.HI UR5, UR4, UR4, URZ, 0x1 ;  /* 0x0000000404057291 */ /* 0x000fc8000f8f083f */
[----:B------:R-:W-:-:S04]  /*11e0*/  ULOP3.LUT UR5, UR5, 0xffffe, URZ, 0xc0, !UPT ;  /* 0x000ffffe05057892 */ /* 0x000fc8000f8ec03f */
[----:B------:R-:W-:-:S03]  /*11f0*/  UIADD3 UR5, UR4, -UR5, URZ ;  /* 0x8000000504057290 */ /* 0x000fc6000fffe03f */
[----:B------:R-:W-:Y:S01]  /*1200*/  ULDC UR4, c[0x0][0x28c] ;  /* 0x0000a30000047ab9 */ /* 0x000fe20000000800 */
[----:B------:R-:W-:Y:S01]  /*1210*/  ULEA UR5, UR5, UR6, 0xc ;  /* 0x0000000605057291 */ /* 0x000fe2000f8e603f */
[----:B------:R-:W-:-:S03]  /*1220*/  ISETP.LT.AND P0, PT, RZ, UR4, PT ;  /* 0x00000004ff007c0c */ /* 0x000fc6000bf01270 */
[----:B------:R-:W-:-:S04]  /*1230*/  UIADD3 UR5, UR5, 0x100, URZ ;  /* 0x0000010005057890 */ /* 0x000fc8000fffe03f */
[----:B------:R-:W-:-:S04]  /*1240*/  USHF.R.U32.HI UR5, URZ, 0x4, UR5 ;  /* 0x000000043f057899 */ /* 0x000fc80008011605 */
[----:B------:R-:W-:Y:S02]  /*1250*/  ULOP3.LUT UR41, UR5, 0x3fff, URZ, 0xc0, !UPT ;  /* 0x00003fff05297892 */ /* 0x000fe4000f8ec03f */
[----:B-1--45:R-:W-:Y:S10]  /*1260*/  @P0 BRA `(.L_x_17) ;  /* 0x0000000000400947 */ /* 0x032ff40003800000 */
[----:B------:R-:W-:Y:S01]  /*1270*/  MOV R0, 0x0 ;  /* 0x0000000000007802 */ /* 0x000fe20000000f00 */
[----:B------:R-:W-:Y:S01]  /*1280*/  ULDC.64 UR4, c[0x4][0x68] ;  /* 0x01001a0000047ab9 */ /* 0x000fe20000000a00 */
[----:B------:R-:W-:Y:S01]  /*1290*/  ULDC.64 UR6, c[0x4][0x8] ;  /* 0x0100020000067ab9 */ /* 0x000fe20000000a00 */
[----:B01----:R-:W-:Y:S01]  /*12a0*/  IMAD.U32 R4, RZ, RZ, UR4 ;  /* 0x00000004ff047e24 */ /* 0x003fe2000f8e00ff */
[----:B------:R0:W1:Y:S01]  /*12b0*/  LDC.64 R14, c[0x4][R0] ;  /* 0x01000000000e7b82 */ /* 0x0000620000000a00 */
[----:B------:R-:W-:Y:S01]  /*12c0*/  IMAD.U32 R5, RZ, RZ, UR5 ;  /* 0x00000005ff057e24 */ /* 0x000fe2000f8e00ff */
[----:B------:R-:W-:Y:S01]  /*12d0*/  ULDC.64 UR4, c[0x4][0x70] ;  /* 0x01001c0000047ab9 */ /* 0x000fe20000000a00 */
[----:B------:R-:W-:Y:S02]  /*12e0*/  IMAD.U32 R10, RZ, RZ, UR6 ;  /* 0x00000006ff0a7e24 */ /* 0x000fe4000f8e00ff */
[----:B------:R-:W-:Y:S02]  /*12f0*/  IMAD.U32 R6, RZ, RZ, UR4 ;  /* 0x00000004ff067e24 */ /* 0x000fe4000f8e00ff */
[----:B------:R-:W-:-:S02]  /*1300*/  IMAD.U32 R7, RZ, RZ, UR5 ;  /* 0x00000005ff077e24 */ /* 0x000fc4000f8e00ff */
[----:B------:R-:W-:Y:S02]  /*1310*/  IMAD.U32 R11, RZ, RZ, UR7 ;  /* 0x00000007ff0b7e24 */ /* 0x000fe4000f8e00ff */
[----:B------:R-:W-:Y:S02]  /*1320*/  IMAD.MOV.U32 R8, RZ, RZ, 0x1e1 ;  /* 0x000001e1ff087424 */ /* 0x000fe400078e00ff */
[----:B------:R-:W-:Y:S02]  /*1330*/  IMAD.MOV.U32 R12, RZ, RZ, 0x1 ;  /* 0x00000001ff0c7424 */ /* 0x000fe400078e00ff */
[----:B0-----:R-:W-:-:S07]  /*1340*/  IMAD.MOV.U32 R13, RZ, RZ, RZ ;  /* 0x000000ffff0d7224 */ /* 0x001fce00078e00ff */
[----:B------:R-:W-:-:S07]  /*1350*/  LEPC R20, `(.L_x_17) ;  /* 0x000000001014794e */ /* 0x000fce0000000000 */
[----:B-1---5:R-:W-:Y:S05]  /*1360*/  CALL.ABS.NOINC R14 ;  /* 0x000000000e007343 */ /* 0x022fea0003c00000 */
.L_x_17:
[----:B------:R-:W-:-:S13]  /*1370*/  ISETP.NE.AND P0, PT, R59, 0x3, PT ;  /* 0x000000033b00780c */ /* 0x000fda0003f05270 */
[----:B------:R-:W-:Y:S05]  /*1380*/  @!P0 BRA `(.L_x_18) ;  /* 0x0000000000048947 */ /* 0x000fea0003800000 */
[----:B------:R-:W-:Y:S01]  /*1390*/  BPT.TRAP 0x1 ;  /* 0x000000040000795c */ /* 0x000fe20000300000 */
.L_x_18:
[----:B------:R-:W2:Y:S01]  /*13a0*/  S2UR UR5, SR_CgaCtaId ;  /* 0x00000000000579c3 */ /* 0x000ea20000008800 */
[----:B------:R-:W-:Y:S01]  /*13b0*/  UMOV UR4, 0x400 ;  /* 0x0000040000047882 */ /* 0x000fe20000000000 */
[----:B------:R-:W-:Y:S02]  /*13c0*/  IMAD.U32 R0, RZ, RZ, UR38 ;  /* 0x00000026ff007e24 */ /* 0x000fe4000f8e00ff */
[----:B------:R-:W-:-:S03]  /*13d0*/  IMAD.U32 R3, RZ, RZ, UR39 ;  /* 0x00000027ff037e24 */ /* 0x000fc6000f8e00ff */
[----:B------:R-:W-:Y:S01]  /*13e0*/  SHF.L.U32 R0, R0, 0x1f, RZ ;  /* 0x0000001f00007819 */ /* 0x000fe200000006ff */
[----:B--2---:R-:W-:-:S06]  /*13f0*/  ULEA UR4, UR5, UR4, 0x18 ;  /* 0x0000000405047291 */ /* 0x004fcc000f8ec03f */
[----:B------:R-:W-:-:S04]  /*1400*/  IMAD.U32 R6, RZ, RZ, UR4 ;  /* 0x00000004ff067e24 */ /* 0x000fc8000f8e00ff */
[----:B------:R-:W-:-:S04]  /*1410*/  IMAD R3, R3, 0x8, R6 ;  /* 0x0000000803037824 */ /* 0x000fc800078e0206 */
[----:B------:R2:W3:Y:S01]  /*1420*/  SYNCS.PHASECHK.TRANS64.TRYWAIT P1, [R3+URZ], R0 ;  /* 0x00000000030075a7 */ /* 0x0004e2000802017f */
[----:B------:R-:W-:Y:S05]  /*1430*/  @!P0 BRA `(.L_x_19) ;  /* 0x0000000000048947 */ /* 0x000fea0003800000 */
[----:B------:R-:W-:Y:S01]  /*1440*/  BPT.TRAP 0x1 ;  /* 0x000000040000795c */ /* 0x000fe20000300000 */
.L_x_19:
[----:B---3--:R-:W-:Y:S05]  /*1450*/  @P1 BRA `(.L_x_20) ;  /* 0x0000000000081947 */ /* 0x008fea0003800000 */
[----:B------:R-:W3:Y:S02]  /*1460*/  SYNCS.PHASECHK.TRANS64.TRYWAIT P1, [R3+URZ], R0 ;  /* 0x00000000030075a7 */ /* 0x000ee4000802017f */
[----:B---3--:R-:W-:Y:S05]  /*1470*/  @!P1 BRA `(.L_x_21) ;  /* 0x0000004400cc9947 */ /* 0x008fea0003800000 */
.L_x_20:
[----:B------:R-:W-:-:S04]  /*1480*/  UISETP.LT.AND UP0, UPT, UR40, 0x1, UPT ;  /* 0x000000012800788c */ /* 0x000fc8000bf01270 */
[----:B------:R-:W-:-:S06]  /*1490*/  USEL UR4, UR40, 0x1, UP0 ;  /* 0x0000000128047887 */ /* 0x000fcc0008000000 */
[----:B--23--:R-:W-:Y:S01]  /*14a0*/  IMAD.U32 R0, RZ, RZ, UR4 ;  /* 0x00000004ff007e24 */ /* 0x00cfe2000f8e00ff */
[----:B------:R-:W-:Y:S05]  /*14b0*/  WARPSYNC.ALL ;  /* 0x0000000000007948 */ /* 0x000fea0003800000 */
[----:B------:R-:W-:-:S04]  /*14c0*/  IADD3 R0, -R0, UR40, RZ ;  /* 0x0000002800007c10 */ /* 0x000fc8000fffe1ff */
[----:B------:R-:W-:Y:S02]  /*14d0*/  ISETP.GE.AND P1, PT, R0, 0x1, PT ;  /* 0x000000010000780c */ /* 0x000fe40003f26270 */
[----:B------:R-:W-:Y:S01]  /*14e0*/  R2UR UR4, R6 ;  /* 0x00000000060472ca */ /* 0x000fe200000e0000 */
[----:B------:R-:W-:Y:S01]  /*14f0*/  ULOP3.LUT UR41, UR41, 0x10000, URZ, 0xfc, !UPT ;  /* 0x0001000029297892 */ /* 0x000fe2000f8efc3f */
[----:B------:R-:W-:Y:S01]  /*1500*/  WARPGROUP.ARRIVE ;  /* 0x00000000000079c5 */ /* 0x000fe20000000000 */
[----:B------:R-:W-:Y:S01]  /*1510*/  UMOV UR5, 0x80000020 ;  /* 0x8000002000057882 */ /* 0x000fe20000000000 */
[----:B------:R-:W-:-:S09]  /*1520*/  UMOV UR7, 0x80000020 ;  /* 0x8000002000077882 */ /* 0x000fd20000000000 */
[----:B------:R-:W-:-:S04]  /*1530*/  UIADD3 UR4, UR4, 0x6100, URZ ;  /* 0x0000610004047890 */ /* 0x000fc8000fffe03f */
[----:B------:R-:W-:-:S04]  /*1540*/  USHF.R.U32.HI UR4, URZ, 0x4, UR4 ;  /* 0x000000043f047899 */ /* 0x000fc80008011604 */
[----:B------:R-:W-:-:S04]  /*1550*/  ULOP3.LUT UR4, UR4, 0x3fff, URZ, 0xc0, !UPT ;  /* 0x00003fff04047892 */ /* 0x000fc8000f8ec03f */
[----:B------:R-:W-:Y:S02]  /*1560*/  ULOP3.LUT UR9, UR4, 0x10000, URZ, 0xfc, !UPT ;  /* 0x0001000004097892 */ /* 0x000fe4000f8efc3f */
[----:B------:R-:W-:Y:S02]  /*1570*/  ULEA UR4, UR39, UR41, 0x9 ;  /* 0x0000002927047291 */ /* 0x000fe4000f8e483f */
[----:B------:R-:W-:-:S09]  /*1580*/  ULEA UR6, UR39, UR9, 0x8 ;  /* 0x0000000927067291 */ /* 0x000fd2000f8e403f */
[----:B------:R-:W-:Y:S01]  /*1590*/  HGMMA.64x64x16.F32 R24, gdesc[UR4], RZ, !UPT, gsb0 ;  /* 0x00e00000041879f0 */ /* 0x000fe2000c0008ff */
[----:B------:R-:W-:Y:S02]  /*15a0*/  UIADD3 UR4, UR4, 0x2, URZ ;  /* 0x0000000204047890 */ /* 0x000fe4000fffe03f */
[----:B------:R-:W-:Y:S01]  /*15b0*/  UIADD3 UR6, UR6, 0x2, URZ ;  /* 0x0000000206067890 */ /* 0x000fe2000fffe03f */
[----:B------:R-:W-:Y:S01]  /*15c0*/  UMOV UR5, 0x80000020 ;  /* 0x8000002000057882 */ /* 0x000fe20000000000 */
[----:B------:R-:W-:Y:S01]  /*15d0*/  UMOV UR7, 0x80000020 ;  /* 0x8000002000077882 */ /* 0x000fe20000000000 */
[----:B------:R-:W-:Y:S02]  /*15e0*/  WARPGROUP.DEPBAR.LE gsb0, 0x0 ;  /* 0x00008000000079c5 */ /* 0x000fe40000010000 */
[----:B------:R-:W-:-:S06]  /*15f0*/  WARPGROUP.ARRIVE ;  /* 0x00000000000079c5 */ /* 0x000fcc0000000000 */
[----:B------:R-:W-:Y:S03]  /*1600*/  HGMMA.64x64x16.F32 R24, gdesc[UR4], R24, gsb0 ;  /* 0x00e00000041879f0 */ /* 0x000fe60008000818 */
[----:B------:R-:W-:Y:S02]  /*1610*/  WARPGROUP.DEPBAR.LE gsb0, 0x0 ;  /* 0x00008000000079c5 */ /* 0x000fe40000010000 */
[----:B------:R-:W-:Y:S05]  /*1620*/  @!P1 BRA `(.L_x_22) ;  /* 0x0000000000e49947 */ /* 0x000fea0003800000 */
[----:B------:R-:W-:Y:S02]  /*1630*/  UIADD3 UR4, UR39, 0x1, URZ ;  /* 0x0000000127047890 */ /* 0x000fe4000fffe03f */
[----:B------:R-:W-:Y:S02]  /*1640*/  IMAD.U32 R3, RZ, RZ, UR39 ;  /* 0x00000027ff037e24 */ /* 0x000fe4000f8e00ff */
[----:B------:R-:W-:-:S04]  /*1650*/  UISETP.NE.AND UP0, UPT, UR4, 0x3, UPT ;  /* 0x000000030400788c */ /* 0x000fc8000bf05270 */
[----:B------:R-:W-:Y:S02]  /*1660*/  USEL UR5, URZ, 0x1, UP0 ;  /* 0x000000013f057887 */ /* 0x000fe40008000000 */
[----:B------:R-:W-:Y:S02]  /*1670*/  USEL UR8, UR4, URZ, UP0 ;  /* 0x0000003f04087287 */ /* 0x000fe40008000000 */
[----:B------:R-:W-:-:S06]  /*1680*/  ULOP3.LUT UR5, UR38, UR5, URZ, 0x3c, !UPT ;  /* 0x0000000526057292 */ /* 0x000fcc000f8e3c3f */
[----:B------:R-:W-:-:S07]  /*1690*/  IMAD.U32 R7, RZ, RZ, UR5 ;  /* 0x00000005ff077e24 */ /* 0x000fce000f8e00ff */
.L_x_29:
[----:B------:R-:W-:Y:S05]  /*16a0*/  @!P0 BRA `(.L_x_23) ;  /* 0x0000000000048947 */ /* 0x000fea0003800000 */
[----:B------:R-:W-:Y:S01]  /*16b0*/  BPT.TRAP 0x1 ;  /* 0x000000040000795c */ /* 0x000fe20000300000 */
.L_x_23:
[----:B------:R-:W2:Y:S01]  /*16c0*/  S2UR UR5, SR_CgaCtaId ;  /* 0x00000000000579c3 */ /* 0x000ea20000008800 */
[----:B------:R-:W-:Y:S01]  /*16d0*/  UMOV UR4, 0x400 ;  /* 0x0000040000047882 */ /* 0x000fe20000000000 */
[----:B01----:R-:W-:Y:S01]  /*16e0*/  IMAD.U32 R5, RZ, RZ, UR8 ;  /* 0x00000008ff057e24 */ /* 0x003fe2000f8e00ff */
[----:B------:R-:W-:Y:S01]  /*16f0*/  SHF.L.U32 R4, R7, 0x1f, RZ ;  /* 0x0000001f07047819 */ /* 0x000fe200000006ff */
[----:B--2---:R-:W-:-:S06]  /*1700*/  ULEA UR4, UR5, UR4, 0x18 ;  /* 0x0000000405047291 */ /* 0x004fcc000f8ec03f */
[----:B------:R-:W-:-:S04]  /*1710*/  IMAD.U32 R6, RZ, RZ, UR4 ;  /* 0x00000004ff067e24 */ /* 0x000fc8000f8e00ff */
[----:B------:R-:W-:-:S04]  /*1720*/  IMAD R5, R5, 0x8, R6 ;  /* 0x0000000805057824 */ /* 0x000fc800078e0206 */
[----:B------:R0:W1:Y:S01]  /*1730*/  SYNCS.PHASECHK.TRANS64.TRYWAIT P1, [R5+URZ], R4 ;  /* 0x00000004050075a7 */ /* 0x000062000802017f */
[----:B------:R-:W-:Y:S05]  /*1740*/  @!P0 BRA `(.L_x_24) ;  /* 0x0000000000048947 */ /* 0x000fea0003800000 */
[----:B------:R-:W-:Y:S01]  /*1750*/  BPT.TRAP 0x1 ;  /* 0x000000040000795c */ /* 0x000fe20000300000 */
.L_x_24:
[----:B-1----:R-:W-:Y:S05]  /*1760*/  @P1 BRA `(.L_x_25) ;  /* 0x0000000000081947 */ /* 0x002fea0003800000 */
[----:B------:R-:W1:Y:S02]  /*1770*/  SYNCS.PHASECHK.TRANS64.TRYWAIT P1, [R5+URZ], R4 ;  /* 0x00000004050075a7 */ /* 0x000e64000802017f */
[----:B-1----:R-:W-:Y:S05]  /*1780*/  @!P1 BRA `(.L_x_26) ;  /* 0x00000044001c9947 */ /* 0x002fea0003800000 */
.L_x_25:
[----:B------:R-:W-:Y:S01]  /*1790*/  ULEA UR4, UR8, UR41, 0x9 ;  /* 0x0000002908047291 */ /* 0x000fe2000f8e483f */
[----:B------:R-:W-:Y:S01]  /*17a0*/  WARPGROUP.ARRIVE ;  /* 0x00000000000079c5 */ /* 0x000fe20000000000 */
[----:B------:R-:W-:Y:S01]  /*17b0*/  ULEA UR6, UR8, UR9, 0x8 ;  /* 0x0000000908067291 */ /* 0x000fe2000f8e403f */
[----:B------:R-:W-:Y:S01]  /*17c0*/  UMOV UR5, 0x80000020 ;  /* 0x8000002000057882 */ /* 0x000fe20000000000 */
[----:B------:R-:W-:-:S07]  /*17d0*/  UMOV UR7, 0x80000020 ;  /* 0x8000002000077882 */ /* 0x000fce0000000000 */
[----:B------:R-:W-:Y:S01]  /*17e0*/  HGMMA.64x64x16.F32 R24, gdesc[UR4], R24, gsb0 ;  /* 0x00e00000041879f0 */ /* 0x000fe20008000818 */
        /* <DEDUP_REMOVED lines=9> */
[----:B------:R-:W-:Y:S01]  /*1880*/  BPT.TRAP 0x1 ;  /* 0x000000040000795c */ /* 0x000fe20000300000 */
.L_x_27:
[----:B------:R-:W-:-:S13]  /*1890*/  ISETP.NE.AND P1, PT, R58, RZ, PT ;  /* 0x000000ff3a00720c */ /* 0x000fda0003f25270 */
[----:B01----:R-:W-:-:S04]  /*18a0*/  @P1 IMAD R4, R3, 0x8, R6 ;  /* 0x0000000803041824 */ /* 0x003fc800078e0206 */
[----:B------:R-:W-:-:S05]  /*18b0*/  @P1 VIADD R5, R4, 0x18 ;  /* 0x0000001804051836 */ /* 0x000fca0000000000 */
[----:B------:R-:W-:-:S04]  /*18c0*/  @P1 PRMT R5, R22, 0x654, R5 ;  /* 0x0000065416051816 */ /* 0x000fc80000000005 */
[----:B------:R0:W-:Y:S01]  /*18d0*/  @P1 SYNCS.ARRIVE.TRANS64.RED.A1T0 RZ, [R5+URZ], RZ ;  /* 0x000000ff05ff19a7 */ /* 0x0001e2000810043f */
[----:B------:R-:W-:-:S13]  /*18e0*/  ISETP.GT.U32.AND P1, PT, R19, 0x1, PT ;  /* 0x000000011300780c */ /* 0x000fda0003f24070 */
[----:B0-----:R-:W-:Y:S05]  /*18f0*/  @P1 BRA `(.L_x_28) ;  /* 0x0000000000041947 */ /* 0x001fea0003800000 */
[----:B------:R-:W-:Y:S01]  /*1900*/  BPT.TRAP 0x1 ;  /* 0x000000040000795c */ /* 0x000fe20000300000 */
.L_x_28:
[----:B------:R-:W-:Y:S01]  /*1910*/  UIADD3 UR8, UR8, 0x1, URZ ;  /* 0x0000000108087890 */ /* 0x000fe2000fffe03f */
[C---:B------:R-:W-:Y:S01]  /*1920*/  ISETP.GT.AND P2, PT, R0.reuse, 0x1, PT ;  /* 0x000000010000780c */ /* 0x040fe20003f44270 */
[----:B------:R-:W-:Y:S02]  /*1930*/  VIADD R3, R3, 0x1 ;  /* 0x0000000103037836 */ /* 0x000fe40000000000 */
[----:B------:R-:W-:Y:S01]  /*1940*/  UISETP.NE.AND UP0, UPT, UR8, 0x3, UPT ;  /* 0x000000030800788c */ /* 0x000fe2000bf05270 */
[----:B------:R-:W-:Y:S02]  /*1950*/  VIADD R0, R0, 0xffffffff ;  /* 0xffffffff00007836 */ /* 0x000fe40000000000 */
[C---:B------:R-:W-:Y:S01]  /*1960*/  ISETP.NE.AND P1, PT, R3.reuse, 0x3, PT ;  /* 0x000000030300780c */ /* 0x040fe20003f25270 */
[----:B------:R-:W-:Y:S02]  /*1970*/  USEL UR4, URZ, 0x1, UP0 ;  /* 0x000000013f047887 */ /* 0x000fe40008000000 */
[----:B------:R-:W-:Y:S01]  /*1980*/  USEL UR8, UR8, URZ, UP0 ;  /* 0x0000003f08087287 */ /* 0x000fe20008000000 */
[----:B------:R-:W-:-:S03]  /*1990*/  SEL R3, R3, RZ, P1 ;  /* 0x000000ff03037207 */ /* 0x000fc60000800000 */
[----:B------:R-:W-:Y:S01]  /*19a0*/  LOP3.LUT R7, R7, UR4, RZ, 0x3c, !PT ;  /* 0x0000000407077c12 */ /* 0x000fe2000f8e3cff */
[----:B------:R-:W-:Y:S07]  /*19b0*/  @P2 BRA `(.L_x_29) ;  /* 0xfffffffc00382947 */ /* 0x000fee000383ffff */
.L_x_22:
[----:B------:R-:W2:Y:S02]  /*19c0*/  LDC R0, c[0x0][0x28c] ;  /* 0x0000a300ff007b82 */ /* 0x000ea40000000800 */
[----:B--2---:R-:W-:-:S13]  /*19d0*/  ISETP.GE.AND P1, PT, R0, 0x1, PT ;  /* 0x000000010000780c */ /* 0x004fda0003f26270 */
[----:B------:R-:W-:Y:S05]  /*19e0*/  @!P1 BRA `(.L_x_30) ;  /* 0x0000000000509947 */ /* 0x000fea0003800000 */
[----:B------:R-:W-:Y:S05]  /*19f0*/  @!P0 BRA `(.L_x_31) ;  /* 0x0000000000048947 */ /* 0x000fea0003800000 */
[----:B------:R-:W-:Y:S01]  /*1a00*/  BPT.TRAP 0x1 ;  /* 0x000000040000795c */ /* 0x000fe20000300000 */
.L_x_31:
[----:B------:R-:W-:Y:S01]  /*1a10*/  ISETP.NE.AND P1, PT, R58, RZ, PT ;  /* 0x000000ff3a00720c */ /* 0x000fe20003f25270 */
[----:B------:R-:W-:Y:S01]  /*1a20*/  BSSY B0, `(.L_x_32) ;  /* 0x000000e000007945 */ /* 0x000fe20003800000 */
[----:B------:R-:W-:-:S11]  /*1a30*/  ISETP.GT.U32.AND P0, PT, R19, 0x1, PT ;  /* 0x000000011300780c */ /* 0x000fd60003f04070 */
[----:B------:R-:W-:Y:S05]  /*1a40*/  @!P1 BRA `(.L_x_33) ;  /* 0x00000000002c9947 */ /* 0x000fea0003800000 */
[----:B------:R-:W-:-:S04]  /*1a50*/  UISETP.LT.AND UP0, UPT, UR40, 0x1, UPT ;  /* 0x000000012800788c */ /* 0x000fc8000bf01270 */
[----:B------:R-:W-:-:S04]  /*1a60*/  USEL UR6, UR40, 0x1, UP0 ;  /* 0x0000000128067887 */ /* 0x000fc80008000000 */
[----:B------:R-:W-:-:S04]  /*1a70*/  UIADD3 UR6, UR39, UR40, -UR6 ;  /* 0x0000002827067290 */ /* 0x000fc8000fffe806 */
[----:B------:R-:W-:-:S04]  /*1a80*/  UIMAD.WIDE.U32 UR4, UR6, -0x55555555, URZ ;  /* 0xaaaaaaab060478a5 */ /* 0x000fc8000f8e003f */
[----:B------:R-:W-:-:S04]  /*1a90*/  USHF.R.U32.HI UR4, URZ, 0x1, UR5 ;  /* 0x000000013f047899 */ /* 0x000fc80008011605 */
[----:B------:R-:W-:-:S06]  /*1aa0*/  UIMAD UR6, UR4, -0x3, UR6 ;  /* 0xfffffffd040678a4 */ /* 0x000fcc000f8e0206 */
[----:B------:R-:W-:-:S04]  /*1ab0*/  IMAD.U32 R3, RZ, RZ, UR6 ;  /* 0x00000006ff037e24 */ /* 0x000fc8000f8e00ff */
[----:B------:R-:W-:-:S04]  /*1ac0*/  IMAD R0, R3, 0x8, R6 ;  /* 0x0000000803007824 */ /* 0x000fc800078e0206 */
[----:B------:R-:W-:-:S05]  /*1ad0*/  VIADD R3, R0, 0x18 ;  /* 0x0000001800037836 */ /* 0x000fca0000000000 */
[----:B------:R-:W-:-:S04]  /*1ae0*/  PRMT R3, R22, 0x654, R3 ;  /* 0x0000065416037816 */ /* 0x000fc80000000003 */
[----:B------:R2:W-:Y:S03]  /*1af0*/  SYNCS.ARRIVE.TRANS64.RED.A1T0 RZ, [R3+URZ], RZ ;  /* 0x000000ff03ff79a7 */ /* 0x0005e6000810043f */
.L_x_33:
[----:B------:R-:W-:Y:S05]  /*1b00*/  BSYNC B0 ;  /* 0x0000000000007941 */ /* 0x000fea0003800000 */
.L_x_32:
[----:B------:R-:W-:Y:S05]  /*1b10*/  @P0 BRA `(.L_x_30) ;  /* 0x0000000000040947 */ /* 0x000fea0003800000 */
[----:B------:R-:W-:Y:S01]  /*1b20*/  BPT.TRAP 0x1 ;  /* 0x000000040000795c */ /* 0x000fe20000300000 */
.L_x_30:
[----:B------:R-:W3:Y:S01]  /*1b30*/  LDC R6, c[0x0][0x288] ;  /* 0x0000a200ff067b82 */ /* 0x000ee20000000800 */
[--C-:B------:R-:W-:Y:S01]  /*1b40*/  SHF.R.U32.HI R0, RZ, 0x2, R18.reuse ;  /* 0x00000002ff007819 */ /* 0x100fe20000011612 */
[----:B------:R-:W-:Y:S01]  /*1b50*/  IMAD.SHL.U32 R61, R61, 0x40, RZ ;  /* 0x000000403d3d7824 */ /* 0x000fe200078e00ff */
[----:B01----:R-:W-:Y:S01]  /*1b60*/  SHF.R.U32.HI R5, RZ, 0x7, R18 ;  /* 0x00000007ff057819 */ /* 0x003fe20000011612 */
[----:B------:R-:W-:Y:S01]  /*1b70*/  UIADD3 UR39, UR40, UR39, URZ ;  /* 0x0000002728277290 */ /* 0x000fe2000fffe03f */
[----:B--2---:R-:W-:Y:S01]  /*1b80*/  LOP3.LUT R3, R0, 0x7, RZ, 0xc0, !PT ;  /* 0x0000000700037812 */ /* 0x004fe200078ec0ff */
[C---:B------:R-:W-:Y:S01]  /*1b90*/  IMAD.SHL.U32 R10, R18.reuse, 0x2, RZ ;  /* 0x00000002120a7824 */ /* 0x040fe200078e00ff */
[----:B------:R-:W-:Y:S01]  /*1ba0*/  LOP3.LUT R0, R5, 0x1, RZ, 0xc0, !PT ;  /* 0x0000000105007812 */ /* 0x000fe200078ec0ff */
[----:B------:R-:W-:Y:S01]  /*1bb0*/  UISETP.GT.U32.AND UP0, UPT, UR39, 0x2, UPT ;  /* 0x000000022700788c */ /* 0x000fe2000bf04070 */
[C---:B------:R-:W-:Y:S01]  /*1bc0*/  LOP3.LUT R5, R18.reuse, 0x3, RZ, 0xc0, !PT ;  /* 0x0000000312057812 */ /* 0x040fe200078ec0ff */
[----:B------:R-:W-:Y:S01]  /*1bd0*/  ULDC UR7, c[0x0][0x284] ;  /* 0x0000a10000077ab9 */ /* 0x000fe20000000800 */
[----:B------:R-:W-:Y:S01]  /*1be0*/  LOP3.LUT R4, R18, 0x60, RZ, 0xc0, !PT ;  /* 0x0000006012047812 */ /* 0x000fe200078ec0ff */
[----:B------:R-:W-:Y:S01]  /*1bf0*/  IMAD.SHL.U32 R8, R0, 0x40, RZ ;  /* 0x0000004000087824 */ /* 0x000fe200078e00ff */
[----:B------:R-:W-:Y:S01]  /*1c00*/  UISETP.LT.U32.AND UP0, UPT, UR40, 0x3, UP0 ;  /* 0x000000032800788c */ /* 0x000fe20008701070 */
[----:B------:R-:W-:Y:S01]  /*1c10*/  SHF.R.S32.HI R15, RZ, 0x1f, R57 ;  /* 0x0000001fff0f7819 */ /* 0x000fe20000011439 */
[----:B------:R-:W-:Y:S01]  /*1c20*/  UISETP.GE.U32.AND UP1, UPT, UR40, 0x3, UPT ;  /* 0x000000032800788c */ /* 0x000fe2000bf26070 */
[----:B------:R-:W-:Y:S01]  /*1c30*/  SHF.R.U32.HI R4, RZ, 0x1, R4 ;  /* 0x00000001ff047819 */ /* 0x000fe20000011604 */
[----:B------:R-:W-:Y:S01]  /*1c40*/  ULDC.64 UR8, c[0x0][0x5d0] ;  /* 0x0001740000087ab9 */ /* 0x000fe20000000a00 */
[C---:B------:R-:W-:Y:S01]  /*1c50*/  LOP3.LUT R10, R61.reuse, 0x6, R10, 0xf8, !PT ;  /* 0x000000063d0a7812 */ /* 0x040fe200078ef80a */
[----:B------:R-:W-:Y:S01]  /*1c60*/  UIMAD.WIDE.U32 UR4, UR39, -0x55555555, URZ ;  /* 0xaaaaaaab270478a5 */ /* 0x000fe2000f8e003f */
[--C-:B------:R-:W-:Y:S01]  /*1c70*/  IADD3 R7, RZ, -R4, -R3.reuse ;  /* 0x80000004ff077210 */ /* 0x100fe20007ffe803 */
[----:B------:R-:W-:Y:S01]  /*1c80*/  USEL UR6, URZ, 0x1, !UP0 ;  /* 0x000000013f067887 */ /* 0x000fe2000c000000 */
[----:B------:R-:W-:Y:S01]  /*1c90*/  LOP3.LUT R3, R8, 0x40, R3, 0xe2, !PT ;  /* 0x0000004008037812 */ /* 0x000fe200078ee203 */
[C---:B------:R-:W-:Y:S01]  /*1ca0*/  IMAD.WIDE R8, R60.reuse, 0x80, RZ ;  /* 0x000000803c087825 */ /* 0x040fe200078e02ff */
[----:B---3--:R-:W-:Y:S01]  /*1cb0*/  ISETP.GE.AND P0, PT, R61, R6, PT ;  /* 0x000000063d00720c */ /* 0x008fe20003f06270 */
[----:B------:R-:W-:Y:S01]  /*1cc0*/  USHF.R.U32.HI UR4, URZ, 0x1, UR5 ;  /* 0x000000013f047899 */ /* 0x000fe20008011605 */
[----:B------:R-:W-:Y:S01]  /*1cd0*/  SHF.R.S32.HI R11, RZ, 0x1f, R10 ;  /* 0x0000001fff0b7819 */ /* 0x000fe2000001140a */
[----:B------:R-:W-:Y:S01]  /*1ce0*/  IMAD R12, R5, -0x2, R6 ;  /* 0xfffffffe050c7824 */ /* 0x000fe200078e0206 */
[----:B------:R-:W-:Y:S01]  /*1cf0*/  ULOP3.LUT UR38, UR38, UR6, URZ, 0x3c, !UPT ;  /* 0x0000000626267292 */ /* 0x000fe2000f8e3c3f */
[----:B------:R-:W-:Y:S01]  /*1d00*/  IMAD.SHL.U32 R5, R60, 0x80, RZ ;  /* 0x000000803c057824 */ /* 0x000fe200078e00ff */
[----:B------:R-:W-:Y:S01]  /*1d10*/  LOP3.LUT R75, R8, R3, R4, 0xfe, !PT ;  /* 0x00000003084b7212 */ /* 0x000fe200078efe04 */
[----:B------:R-:W-:Y:S01]  /*1d20*/  IMAD R6, R15, UR8, RZ ;  /* 0x000000080f067c24 */ /* 0x000fe2000f8e02ff */
[----:B------:R-:W-:Y:S01]  /*1d30*/  UIMAD UR39, UR4, -0x3, UR39 ;  /* 0xfffffffd042778a4 */ /* 0x000fe2000f8e0227 */
[----:B------:R-:W-:Y:S01]  /*1d40*/  IMAD R0, R0, -0x40, R7 ;  /* 0xffffffc000007824 */ /* 0x000fe200078e0207 */
[----:B------:R-:W-:Y:S01]  /*1d50*/  ISETP.GE.OR P0, PT, R5, UR7, P0 ;  /* 0x0000000705007c0c */ /* 0x000fe20008706670 */
[C---:B------:R-:W-:Y:S01]  /*1d60*/  IMAD R13, R57.reuse, UR9, R6 ;  /* 0x00000009390d7c24 */ /* 0x040fe2000f8e0206 */
[----:B------:R-:W-:Y:S01]  /*1d70*/  @UP1 ULOP3.LUT UR38, UR38, 0x1, UR4, 0x78, !UPT ;  /* 0x0000000126261892 */ /* 0x000fe2000f8e7804 */
[----:B------:R-:W-:Y:S01]  /*1d80*/  IMAD.WIDE.U32 R6, R57, UR8, R10 ;  /* 0x0000000839067c25 */ /* 0x000fe2000f8e000a */
[----:B------:R-:W-:-:S03]  /*1d90*/  IADD3 R3, -R5, UR7, R0 ;  /* 0x0000000705037c10 */ /* 0x000fc6000fffe100 */
[----:B------:R-:W-:Y:S02]  /*1da0*/  IMAD.IADD R7, R7, 0x1, R13 ;  /* 0x0000000107077824 */ /* 0x000fe400078e020d */
[----:B------:R-:W-:Y:S02]  /*1db0*/  IMAD.IADD R4, R12, 0x1, -R61 ;  /* 0x000000010c047824 */ /* 0x000fe400078e0a3d */
[----:B------:R-:W-:Y:S02]  /*1dc0*/  IMAD.MOV.U32 R0, RZ, RZ, -0x1 ;  /* 0xffffffffff007424 */ /* 0x000fe400078e00ff */
[----:B------:R-:W-:Y:S05]  /*1dd0*/  @P0 BRA `(.L_x_34) ;  /* 0x00000020008c0947 */ /* 0x000fea0003800000 */
[----:B------:R-:W0:Y:S01]  /*1de0*/  LDC.64 R68, c[0x0][0x5c8] ;  /* 0x00017200ff447b82 */ /* 0x000e220000000a00 */
[----:B-----5:R-:W-:Y:S01]  /*1df0*/  FSETP.NEU.AND P1, PT, R56, RZ, PT ;  /* 0x000000ff3800720b */ /* 0x020fe20003f2d000 */
[----:B------:R-:W-:Y:S01]  /*1e00*/  BSSY B0, `(.L_x_34) ;  /* 0x0000220000007945 */ /* 0x000fe20003800000 */
[----:B------:R-:W-:-:S04]  /*1e10*/  ISETP.GT.AND P0, PT, R4, RZ, PT ;  /* 0x000000ff0400720c */ /* 0x000fc80003f04270 */
[----:B------:R-:W-:Y:S01]  /*1e20*/  ISETP.GT.AND P3, PT, R3, RZ, P0 ;  /* 0x000000ff0300720c */ /* 0x000fe20000764270 */
[-C--:B0-----:R-:W-:Y:S02]  /*1e30*/  IMAD R12, R9, R68.reuse, RZ ;  /* 0x00000044090c7224 */ /* 0x081fe400078e02ff */
[----:B------:R-:W-:-:S04]  /*1e40*/  IMAD.WIDE.U32 R60, R75, R68, R6 ;  /* 0x000000444b3c7225 */ /* 0x000fc800078e0006 */
[----:B------:R-:W-:-:S04]  /*1e50*/  IMAD R5, R75, R69, R12 ;  /* 0x000000454b057224 */ /* 0x000fc800078e020c */
[----:B------:R-:W-:Y:S01]  /*1e60*/  IMAD.IADD R77, R61, 0x1, R5 ;  /* 0x000000013d4d7824 */ /* 0x000fe200078e0205 */
[----:B------:R-:W-:Y:S06]  /*1e70*/  @!P1 BRA `(.L_x_35) ;  /* 0x0000001400e89947 */ /* 0x000fec0003800000 */
[----:B------:R-:W0:Y:S01]  /*1e80*/  LDC.64 R64, c[0x0][0x5b8] ;  /* 0x00016e00ff407b82 */ /* 0x000e220000000a00 */
[----:B------:R-:W-:-:S07]  /*1e90*/  ULDC.64 UR4, c[0x0][0x5c0] ;  /* 0x0001700000047ab9 */ /* 0x000fce0000000a00 */
[----:B------:R-:W1:Y:S08]  /*1ea0*/  LDC.64 R70, c[0x0][0x5b0] ;  /* 0x00016c00ff467b82 */ /* 0x000e700000000a00 */
[----:B------:R-:W2:Y:S01]  /*1eb0*/  LDC.64 R72, c[0x0][0x5a8] ;  /* 0x00016a00ff487b82 */ /* 0x000ea20000000a00 */
[-C--:B0-----:R-:W-:Y:S02]  /*1ec0*/  IMAD R6, R15, R64.reuse, RZ ;  /* 0x000000400f067224 */ /* 0x081fe400078e02ff */
[----:B------:R-:W-:-:S04]  /*1ed0*/  IMAD.WIDE.U32 R62, R57, R64, R10 ;  /* 0x00000040393e7225 */ /* 0x000fc800078e000a */
[----:B------:R-:W-:Y:S02]  /*1ee0*/  IMAD R65, R57, R65, R6 ;  /* 0x0000004139417224 */ /* 0x000fe400078e0206 */
[-C--:B-1----:R-:W-:Y:S02]  /*1ef0*/  IMAD R8, R9, R70.reuse, RZ ;  /* 0x0000004609087224 */ /* 0x082fe400078e02ff */
[----:B------:R-:W-:Y:S02]  /*1f00*/  IMAD.IADD R13, R63, 0x1, R65 ;  /* 0x000000013f0d7824 */ /* 0x000fe400078e0241 */
[----:B------:R-:W-:Y:S02]  /*1f10*/  IMAD.MOV.U32 R12, RZ, RZ, R62 ;  /* 0x000000ffff0c7224 */ /* 0x000fe400078e003e */
[C---:B------:R-:W-:Y:S02]  /*1f20*/  IMAD R67, R75.reuse, R71, R8 ;  /* 0x000000474b437224 */ /* 0x040fe400078e0208 */
[----:B------:R-:W-:-:S04]  /*1f30*/  IMAD.WIDE.U32 R6, R75, R70, R12 ;  /* 0x000000464b067225 */ /* 0x000fc800078e000c */
[----:B------:R-:W-:Y:S01]  /*1f40*/  IMAD.IADD R5, R7, 0x1, R67 ;  /* 0x0000000107057824 */ /* 0x000fe200078e0243 */
[----:B--2---:R-:W-:-:S04]  /*1f50*/  LEA R14, P1, R6, R72, 0x1 ;  /* 0x00000048060e7211 */ /* 0x004fc800078208ff */
[----:B------:R-:W-:-:S05]  /*1f60*/  LEA.HI.X R15, R6, R73, R5, 0x1, P1 ;  /* 0x00000049060f7211 */ /* 0x000fca00008f0c05 */
[----:B------:R0:W2:Y:S01]  /*1f70*/  @P3 LDG.E.LTC128B.U16 R5, desc[UR36][R14.64] ;  /* 0x000000240e053981 */ /* 0x0000a2000c1e1520 */
[----:B------:R-:W-:Y:S01]  /*1f80*/  LEA R8, P1, R60, UR4, 0x1 ;  /* 0x000000043c087c11 */ /* 0x000fe2000f8208ff */
[----:B------:R-:W-:Y:S01]  /*1f90*/  IMAD.WIDE.U32 R6, R75, R70, R10 ;  /* 0x000000464b067225 */ /* 0x000fe200078e000a */
[----:B------:R-:W-:Y:S03]  /*1fa0*/  BSSY B1, `(.L_x_36) ;  /* 0x0000012000017945 */ /* 0x000fe60003800000 */
[----:B------:R-:W-:Y:S02]  /*1fb0*/  IMAD.IADD R7, R67, 0x1, R7 ;  /* 0x0000000143077824 */ /* 0x000fe400078e0207 */
[----:B------:R-:W-:Y:S01]  /*1fc0*/  IMAD.WIDE.U32 R20, R57, R64, R6 ;  /* 0x0000004039147225 */ /* 0x000fe200078e0006 */
[----:B0-----:R-:W-:-:S03]  /*1fd0*/  SHF.L.U64.HI R15, R70, 0x3, R71 ;  /* 0x00000003460f7819 */ /* 0x001fc60000010247 */
[----:B------:R-:W-:Y:S01]  /*1fe0*/  IMAD.IADD R7, R65, 0x1, R21 ;  /* 0x0000000141077824 */ /* 0x000fe200078e0215 */
[----:B------:R-:W-:Y:S01]  /*1ff0*/  LEA R6, P4, R20, R72, 0x1 ;  /* 0x0000004814067211 */ /* 0x000fe200078808ff */
[----:B------:R-:W-:-:S03]  /*2000*/  IMAD.SHL.U32 R14, R70, 0x8, RZ ;  /* 0x00000008460e7824 */ /* 0x000fc600078e00ff */
[----:B------:R-:W-:Y:S01]  /*2010*/  LEA.HI.X R7, R20, R73, R7, 0x1, P4 ;  /* 0x0000004914077211 */ /* 0x000fe200020f0c07 */
[----:B--2---:R-:W-:-:S05]  /*2020*/  HADD2.F32 R9, -RZ, R5.H0_H0 ;  /* 0x20000005ff097230 */ /* 0x004fca0000004100 */
[----:B------:R-:W-:-:S04]  /*2030*/  FMUL R9, R9, R56 ;  /* 0x0000003809097220 */ /* 0x000fc80000400000 */
[----:B------:R-:W-:Y:S01]  /*2040*/  FFMA R24, R24, R23, R9 ;  /* 0x0000001718187223 */ /* 0x000fe20000000009 */
[----:B------:R-:W-:Y:S02]  /*2050*/  LEA.HI.X R9, R60, UR5, R77, 0x1, P1 ;  /* 0x000000053c097c11 */ /* 0x000fe400088f0c4d */
[----:B------:R-:W-:Y:S02]  /*2060*/  ISETP.GT.AND P1, PT, R4, 0x1, PT ;  /* 0x000000010400780c */ /* 0x000fe40003f24270 */
[----:B------:R-:W-:Y:S02]  /*2070*/  F2FP.F16.F32.PACK_AB R24, RZ, R24 ;  /* 0x00000018ff18723e */ /* 0x000fe400000000ff */
[----:B------:R-:W-:-:S03]  /*2080*/  ISETP.GT.AND P2, PT, R3, RZ, P1 ;  /* 0x000000ff0300720c */ /* 0x000fc60000f44270 */
[----:B------:R0:W-:Y:S10]  /*2090*/  @P3 STG.E.U16 desc[UR36][R8.64], R24 ;  /* 0x0000001808003986 */ /* 0x0001f4000c101524 */
[----:B------:R-:W-:Y:S05]  /*20a0*/  @!P2 BRA `(.L_x_37) ;  /* 0x000000000004a947 */ /* 0x000fea0003800000 */
[----:B------:R1:W5:Y:S02]  /*20b0*/  LDG.E.LTC128B.U16 R5, desc[UR36][R6.64+0x2] ;  /* 0x0000022406057981 */ /* 0x000364000c1e1520 */
.L_x_37:
[----:B------:R-:W-:Y:S05]  /*20c0*/  BSYNC B1 ;  /* 0x0000000000017941 */ /* 0x000fea0003800000 */
.L_x_36:
[----:B-----5:R-:W-:Y:S01]  /*20d0*/  HADD2.F32 R61, -RZ, R5.H0_H0 ;  /* 0x20000005ff3d7230 */ /* 0x020fe20000004100 */
[----:B------:R-:W-:Y:S01]  /*20e0*/  ISETP.GT.AND P0, PT, R3, 0x8, P0 ;  /* 0x000000080300780c */ /* 0x000fe20000704270 */
[----:B------:R-:W-:Y:S01]  /*20f0*/  IMAD.WIDE.U32 R20, R75, R70, R14 ;  /* 0x000000464b147225 */ /* 0x000fe200078e000e */
[----:B0-----:R-:W-:-:S03]  /*2100*/  PRMT R24, R5, 0x7610, R24 ;  /* 0x0000761005187816 */ /* 0x001fc60000000018 */
[----:B------:R-:W-:Y:S01]  /*2110*/  FMUL R12, R61, R56 ;  /* 0x000000383d0c7220 */ /* 0x000fe20000400000 */
[----:B------:R-:W-:Y:S01]  /*2120*/  IMAD.IADD R67, R67, 0x1, R21 ;  /* 0x0000000143437824 */ /* 0x000fe200078e0215 */
[----:B------:R-:W-:Y:S02]  /*2130*/  IADD3 R62, P3, R62, R20, RZ ;  /* 0x000000143e3e7210 */ /* 0x000fe40007f7e0ff */
[----:B------:R-:W-:-:S03]  /*2140*/  FFMA R12, R25, R23, R12 ;  /* 0x00000017190c7223 */ /* 0x000fc6000000000c */
[----:B------:R-:W-:Y:S01]  /*2150*/  IMAD.X R13, R67, 0x1, R13, P3 ;  /* 0x00000001430d7824 */ /* 0x000fe200018e060d */
[C---:B------:R-:W-:Y:S02]  /*2160*/  LEA R14, P3, R62.reuse, R72, 0x1 ;  /* 0x000000483e0e7211 */ /* 0x040fe400078608ff */
[----:B------:R-:W-:Y:S02]  /*2170*/  F2FP.F16.F32.PACK_AB R12, RZ, R12 ;  /* 0x0000000cff0c723e */ /* 0x000fe400000000ff */
[----:B------:R-:W-:Y:S02]  /*2180*/  LEA.HI.X R15, R62, R73, R13, 0x1, P3 ;  /* 0x000000493e0f7211 */ /* 0x000fe400018f0c0d */
[----:B------:R-:W-:-:S05]  /*2190*/  PRMT R21, R12, 0x7610, R21 ;  /* 0x000076100c157816 */ /* 0x000fca0000000015 */
[----:B------:R0:W-:Y:S04]  /*21a0*/  @P2 STG.E.U16 desc[UR36][R8.64+0x2], R21 ;  /* 0x0000021508002986 */ /* 0x0001e8000c101524 */
[----:B------:R-:W2:Y:S01]  /*21b0*/  @P0 LDG.E.LTC128B.U16 R24, desc[UR36][R14.64] ;  /* 0x000000240e180981 */ /* 0x000ea2000c1e1520 */
[----:B------:R-:W-:Y:S01]  /*21c0*/  IADD3 R20, P2, R10, R20, RZ ;  /* 0x000000140a147210 */ /* 0x000fe20007f5e0ff */
[----:B------:R-:W-:Y:S01]  /*21d0*/  BSSY B1, `(.L_x_38) ;  /* 0x0000011000017945 */ /* 0x000fe20003800000 */
[C---:B------:R-:W-:Y:S02]  /*21e0*/  SHF.L.U64.HI R13, R68.reuse, 0x4, R69 ;  /* 0x00000004440d7819 */ /* 0x040fe40000010245 */
[----:B------:R-:W-:Y:S01]  /*21f0*/  ISETP.GT.AND P1, PT, R3, 0x8, P1 ;  /* 0x000000080300780c */ /* 0x000fe20000f24270 */
[----:B0-----:R-:W-:Y:S01]  /*2200*/  IMAD.X R21, R11, 0x1, R67, P2 ;  /* 0x000000010b157824 */ /* 0x001fe200010e0643 */
[----:B------:R-:W-:Y:S01]  /*2210*/  LEA R12, P2, R68, R8, 0x4 ;  /* 0x00000008440c7211 */ /* 0x000fe200078420ff */
[----:B------:R-:W-:-:S04]  /*2220*/  IMAD.WIDE.U32 R20, R57, R64, R20 ;  /* 0x0000004039147225 */ /* 0x000fc800078e0014 */
[----:B------:R-:W-:Y:S01]  /*2230*/  IMAD.X R13, R13, 0x1, R9, P2 ;  /* 0x000000010d0d7824 */ /* 0x000fe200010e0609 */
[----:B------:R-:W-:Y:S01]  /*2240*/  LEA R10, P3, R20, R72, 0x1 ;  /* 0x00000048140a7211 */ /* 0x000fe200078608ff */
[----:B------:R-:W-:-:S05]  /*2250*/  IMAD.IADD R11, R65, 0x1, R21 ;  /* 0x00000001410b7824 */ /* 0x000fca00078e0215 */
[----:B------:R-:W-:Y:S01]  /*2260*/  LEA.HI.X R11, R20, R73, R11, 0x1, P3 ;  /* 0x00000049140b7211 */ /* 0x000fe200018f0c0b */
[----:B--2---:R-:W-:-:S05]  /*2270*/  HADD2.F32 R5, -RZ, R24.H0_H0 ;  /* 0x20000018ff057230 */ /* 0x004fca0000004100 */
[----:B------:R-:W-:-:S04]  /*2280*/  FMUL R5, R5, R56 ;  /* 0x0000003805057220 */ /* 0x000fc80000400000 */
[----:B------:R-:W-:-:S05]  /*2290*/  FFMA R5, R26, R23, R5 ;  /* 0x000000171a057223 */ /* 0x000fca0000000005 */
[----:B------:R-:W-:-:S05]  /*22a0*/  F2FP.F16.F32.PACK_AB R5, RZ, R5 ;  /* 0x00000005ff05723e */ /* 0x000fca00000000ff */
[----:B------:R0:W-:Y:S01]  /*22b0*/  @P0 STG.E.U16 desc[UR36][R12.64], R5 ;  /* 0x000000050c000986 */ /* 0x0001e2000c101524 */
[----:B------:R-:W-:Y:S05]  /*22c0*/  @!P1 BRA `(.L_x_39) ;  /* 0x0000000000049947 */ /* 0x000fea0003800000 */
[----:B------:R2:W5:Y:S02]  /*22d0*/  LDG.E.LTC128B.U16 R24, desc[UR36][R10.64+0x2] ;  /* 0x000002240a187981 */ /* 0x000564000c1e1520 */
.L_x_39:
[----:B------:R-:W-:Y:S05]  /*22e0*/  BSYNC B1 ;  /* 0x0000000000017941 */ /* 0x000fea0003800000 */
.L_x_38:
[----:B0----5:R-:W-:Y:S01]  /*22f0*/  HADD2.F32 R5, -RZ, R24.H0_H0 ;  /* 0x20000018ff057230 */ /* 0x021fe20000004100 */
[----:B------:R-:W-:Y:S01]  /*2300*/  ISETP.GT.AND P0, PT, R4, 0x8, PT ;  /* 0x000000080400780c */ /* 0x000fe20003f04270 */
[----:B------:R-:W-:Y:S03]  /*2310*/  BSSY B1, `(.L_x_40) ;  /* 0x0000008000017945 */ /* 0x000fe60003800000 */
[----:B------:R-:W-:Y:S01]  /*2320*/  FMUL R14, R5, R56 ;  /* 0x00000038050e7220 */ /* 0x000fe20000400000 */
[----:B------:R-:W-:-:S03]  /*2330*/  ISETP.GT.AND P2, PT, R3, RZ, P0 ;  /* 0x000000ff0300720c */ /* 0x000fc60000744270 */
[----:B------:R-:W-:-:S05]  /*2340*/  FFMA R14, R27, R23, R14 ;  /* 0x000000171b0e7223 */ /* 0x000fca000000000e */
[----:B------:R-:W-:-:S05]  /*2350*/  F2FP.F16.F32.PACK_AB R14, RZ, R14 ;  /* 0x0000000eff0e723e */ /* 0x000fca00000000ff */
[----:B------:R0:W-:Y:S01]  /*2360*/  @P1 STG.E.U16 desc[UR36][R12.64+0x2], R14 ;  /* 0x0000020e0c001986 */ /* 0x0001e2000c101524 */
[----:B------:R-:W-:Y:S05]  /*2370*/  @!P2 BRA `(.L_x_41) ;  /* 0x000000000004a947 */ /* 0x000fea0003800000 */
[----:B------:R3:W5:Y:S02]  /*2380*/  LDG.E.LTC128B.U16 R24, desc[UR36][R6.64+0x10] ;  /* 0x0000102406187981 */ /* 0x000764000c1e1520 */
.L_x_41:
[----:B------:R-:W-:Y:S05]  /*2390*/  BSYNC B1 ;  /* 0x0000000000017941 */ /* 0x000fea0003800000 */
.L_x_40:
[----:B-----5:R-:W-:Y:S01]  /*23a0*/  HADD2.F32 R5, -RZ, R24.H0_H0 ;  /* 0x20000018ff057230 */ /* 0x020fe20000004100 */
        /* <DEDUP_REMOVED lines=9> */
.L_x_43:
[----:B------:R-:W-:Y:S05]  /*2440*/  BSYNC B1 ;  /* 0x0000000000017941 */ /* 0x000fea0003800000 */
.L_x_42:
[----:B----45:R-:W-:Y:S01]  /*2450*/  HADD2.F32 R5, -RZ, R24.H0_H0 ;  /* 0x20000018ff057230 */ /* 0x030fe20000004100 */
[----:B------:R-:W-:Y:S01]  /*2460*/  ISETP.GT.AND P0, PT, R3, 0x8, P0 ;  /* 0x000000080300780c */ /* 0x000fe20000704270 */
[----:B------:R-:W-:Y:S03]  /*2470*/  BSSY B1, `(.L_x_44) ;  /* 0x0000007000017945 */ /* 0x000fe60003800000 */
[----:B0-----:R-:W-:-:S04]  /*2480*/  FMUL R14, R5, R56 ;  /* 0x00000038050e7220 */ /* 0x001fc80000400000 */
[----:B------:R-:W-:-:S05]  /*2490*/  FFMA R14, R29, R23, R14 ;  /* 0x000000171d0e7223 */ /* 0x000fca000000000e */
[----:B------:R-:W-:-:S05]  /*24a0*/  F2FP.F16.F32.PACK_AB R14, RZ, R14 ;  /* 0x0000000eff0e723e */ /* 0x000fca00000000ff */
[----:B------:R0:W-:Y:S01]  /*24b0*/  @P3 STG.E.U16 desc[UR36][R8.64+0x12], R14 ;  /* 0x0000120e08003986 */ /* 0x0001e2000c101524 */
[----:B------:R-:W-:Y:S05]  /*24c0*/  @!P0 BRA `(.L_x_45) ;  /* 0x0000000000048947 */ /* 0x000fea0003800000 */
[----:B------:R4:W5:Y:S02]  /*24d0*/  LDG.E.LTC128B.U16 R24, desc[UR36][R10.64+0x10] ;  /* 0x000010240a187981 */ /* 0x000964000c1e1520 */
.L_x_45:
[----:B------:R-:W-:Y:S05]  /*24e0*/  BSYNC B1 ;  /* 0x0000000000017941 */ /* 0x000fea0003800000 */
.L_x_44:
[----:B-----5:R-:W-:Y:S01]  /*24f0*/  HADD2.F32 R5, -RZ, R24.H0_H0 ;  /* 0x20000018ff057230 */ /* 0x020fe20000004100 */
[----:B------:R-:W-:Y:S01]  /*2500*/  ISETP.GT.AND P1, PT, R3, 0x8, P1 ;  /* 0x000000080300780c */ /* 0x000fe20000f24270 */
[----:B------:R-:W-:Y:S03]  /*2510*/  BSSY B1, `(.L_x_46) ;  /* 0x0000007000017945 */ /* 0x000fe60003800000 */
[----:B------:R-:W-:-:S04]  /*2520*/  FMUL R5, R5, R56 ;  /* 0x0000003805057220 */ /* 0x000fc80000400000 */
[----:B------:R-:W-:-:S05]  /*2530*/  FFMA R5, R30, R23, R5 ;  /* 0x000000171e057223 */ /* 0x000fca0000000005 */
[----:B------:R-:W-:-:S05]  /*2540*/  F2FP.F16.F32.PACK_AB R5, RZ, R5 ;  /* 0x00000005ff05723e */ /* 0x000fca00000000ff */
[----:B------:R0:W-:Y:S01]  /*2550*/  @P0 STG.E.U16 desc[UR36][R12.64+0x10], R5 ;  /* 0x000010050c000986 */ /* 0x0001e2000c101524 */
[----:B------:R-:W-:Y:S05]  /*2560*/  @!P1 BRA `(.L_x_47) ;  /* 0x0000000000049947 */ /* 0x000fea0003800000 */
[----:B------:R0:W5:Y:S02]  /*2570*/  LDG.E.LTC128B.U16 R24, desc[UR36][R10.64+0x12] ;  /* 0x000012240a187981 */ /* 0x000164000c1e1520 */
.L_x_47:
[----:B------:R-:W-:Y:S05]  /*2580*/  BSYNC B1 ;  /* 0x0000000000017941 */ /* 0x000fea0003800000 */
.L_x_46:
        /* <DEDUP_REMOVED lines=10> */
.L_x_49:
[----:B------:R-:W-:Y:S05]  /*2630*/  BSYNC B1 ;  /* 0x0000000000017941 */ /* 0x000fea0003800000 */
.L_x_48:
        /* <DEDUP_REMOVED lines=10> */
.L_x_51:
[----:B------:R-:W-:Y:S05]  /*26e0*/  BSYNC B1 ;  /* 0x0000000000017941 */ /* 0x000fea0003800000 */
.L_x_50:
[----:B0----5:R-:W-:Y:S01]  /*26f0*/  HADD2.F32 R5, -RZ, R24.H0_H0 ;  /* 0x20000018ff057230 */ /* 0x021fe20000004100 */
        /* <DEDUP_REMOVED lines=8> */
.L_x_53:
[----:B------:R-:W-:Y:S05]  /*2780*/  BSYNC B1 ;  /* 0x0000000000017941 */ /* 0x000fea0003800000 */
.L_x_52:
        /* <DEDUP_REMOVED lines=9> */
.L_x_55:
[----:B------:R-:W-:Y:S05]  /*2820*/  BSYNC B1 ;  /* 0x0000000000017941 */ /* 0x000fea0003800000 */
.L_x_54:
        /* <DEDUP_REMOVED lines=10> */
.L_x_57:
[----:B------:R-:W-:Y:S05]  /*28d0*/  BSYNC B1 ;  /* 0x0000000000017941 */ /* 0x000fea0003800000 */
.L_x_56:
        /* <DEDUP_REMOVED lines=10> */
.L_x_59:
[----:B------:R-:W-:Y:S05]  /*2980*/  BSYNC B1 ;  /* 0x0000000000017941 */ /* 0x000fea0003800000 */
.L_x_58:
        /* <DEDUP_REMOVED lines=9> */
.L_x_61:
[----:B------:R-:W-:Y:S05]  /*2a20*/  BSYNC B1 ;  /* 0x0000000000017941 */ /* 0x000fea0003800000 */
.L_x_60:
        /* <DEDUP_REMOVED lines=9> */
.L_x_63:
[----:B------:R-:W-:Y:S05]  /*2ac0*/  BSYNC B1 ;  /* 0x0000000000017941 */ /* 0x000fea0003800000 */
.L_x_62:
        /* <DEDUP_REMOVED lines=10> */
.L_x_65:
[----:B------:R-:W-:Y:S05]  /*2b70*/  BSYNC B1 ;  /* 0x0000000000017941 */ /* 0x000fea0003800000 */
.L_x_64:
        /* <DEDUP_REMOVED lines=10> */
.L_x_67:
[----:B------:R-:W-:Y:S05]  /*2c20*/  BSYNC B1 ;  /* 0x0000000000017941 */ /* 0x000fea0003800000 */
.L_x_66:
        /* <DEDUP_REMOVED lines=9> */
.L_x_69:
[----:B------:R-:W-:Y:S05]  /*2cc0*/  BSYNC B1 ;  /* 0x0000000000017941 */ /* 0x000fea0003800000 */
.L_x_68:
        /* <DEDUP_REMOVED lines=9> */
.L_x_71:
[----:B------:R-:W-:Y:S05]  /*2d60*/  BSYNC B1 ;  /* 0x0000000000017941 */ /* 0x000fea0003800000 */
.L_x_70:
        /* <DEDUP_REMOVED lines=10> */
.L_x_73:
[----:B------:R-:W-:Y:S05]  /*2e10*/  BSYNC B1 ;  /* 0x0000000000017941 */ /* 0x000fea0003800000 */
.L_x_72:
        /* <DEDUP_REMOVED lines=10> */
.L_x_75:
[----:B------:R-:W-:Y:S05]  /*2ec0*/  BSYNC B1 ;  /* 0x0000000000017941 */ /* 0x000fea0003800000 */
.L_x_74:
        /* <DEDUP_REMOVED lines=9> */
.L_x_77:
[----:B------:R-:W-:Y:S05]  /*2f60*/  BSYNC B1 ;  /* 0x0000000000017941 */ /* 0x000fea0003800000 */
.L_x_76:
        /* <DEDUP_REMOVED lines=9> */
.L_x_79:
[----:B------:R-:W-:Y:S05]  /*3000*/  BSYNC B1 ;  /* 0x0000000000017941 */ /* 0x000fea0003800000 */
.L_x_78:
        /* <DEDUP_REMOVED lines=10> */
.L_x_81:
[----:B------:R-:W-:Y:S05]  /*30b0*/  BSYNC B1 ;  /* 0x0000000000017941 */ /* 0x000fea0003800000 */
.L_x_80:
        /* <DEDUP_REMOVED lines=10> */
.L_x_83:
[----:B------:R-:W-:Y:S05]  /*3160*/  BSYNC B1 ;  /* 0x0000000000017941 */ /* 0x000fea0003800000 */
.L_x_82:
        /* <DEDUP_REMOVED lines=9> */
.L_x_85:
[----:B------:R-:W-:Y:S05]  /*3200*/  BSYNC B1 ;  /* 0x0000000000017941 */ /* 0x000fea0003800000 */
.L_x_84:
        /* <DEDUP_REMOVED lines=9> */
.L_x_87:
[----:B------:R-:W-:Y:S05]  /*32a0*/  BSYNC B1 ;  /* 0x0000000000017941 */ /* 0x000fea0003800000 */
.L_x_86:
        /* <DEDUP_REMOVED lines=10> */
.L_x_89:
[----:B------:R-:W-:Y:S05]  /*3350*/  BSYNC B1 ;  /* 0x0000000000017941 */ /* 0x000fea0003800000 */
.L_x_88:
[----:B-----5:R-:W-:Y:S01]  /*3360*/  HADD2.F32 R5, -RZ, R24.H0_H0 ;  /* 0x20000018ff057230 */ /* 0x020fe20000004100 */
[----:B------:R-:W-:Y:S01]  /*3370*/  ISETP.GT.AND P1, PT, R4, 0x39, PT ;  /* 0x000000390400780c */ /* 0x000fe20003f24270 */
[----:B------:R-:W-:Y:S01]  /*3380*/  @P2 IMAD.MOV.U32 R4, RZ, RZ, R8 ;  /* 0x000000ffff042224 */ /* 0x000fe200078e0008 */
[----:B------:R-:W-:Y:S02]  /*3390*/  BSSY B1, `(.L_x_90) ;  /* 0x000000a000017945 */ /* 0x000fe40003800000 */
[----:B------:R-:W-:Y:S01]  /*33a0*/  FMUL R5, R5, R56 ;  /* 0x0000003805057220 */ /* 0x000fe20000400000 */
[----:B------:R-:W-:-:S03]  /*33b0*/  ISETP.GT.AND P3, PT, R3, RZ, P1 ;  /* 0x000000ff0300720c */ /* 0x000fc60000f64270 */
[----:B------:R-:W-:-:S05]  /*33c0*/  FFMA R5, R52, R23, R5 ;  /* 0x0000001734057223 */ /* 0x000fca0000000005 */
[----:B------:R-:W-:-:S04]  /*33d0*/  F2FP.F16.F32.PACK_AB R5, RZ, R5 ;  /* 0x00000005ff05723e */ /* 0x000fc800000000ff */
[----:B0-----:R-:W-:Y:S01]  /*33e0*/  PRMT R14, R5, 0x7610, R14 ;  /* 0x00007610050e7816 */ /* 0x001fe2000000000e */
[----:B------:R-:W-:-:S05]  /*33f0*/  @P2 IMAD.MOV.U32 R5, RZ, RZ, R9 ;  /* 0x000000ffff052224 */ /* 0x000fca00078e0009 */
[----:B------:R0:W-:Y:S01]  /*3400*/  @P2 STG.E.U16 desc[UR36][R4.64+0x70], R14 ;  /* 0x0000700e04002986 */ /* 0x0001e2000c101524 */
[----:B------:R-:W-:Y:S05]  /*3410*/  @!P3 BRA `(.L_x_91) ;  /* 0x000000000004b947 */ /* 0x000fea0003800000 */
[----:B------:R0:W5:Y:S02]  /*3420*/  LDG.E.LTC128B.U16 R24, desc[UR36][R6.64+0x72] ;  /* 0x0000722406187981 */ /* 0x000164000c1e1520 */
.L_x_91:
[----:B------:R-:W-:Y:S05]  /*3430*/  BSYNC B1 ;  /* 0x0000000000017941 */ /* 0x000fea0003800000 */
.L_x_90:
        /* <DEDUP_REMOVED lines=9> */
.L_x_93:
[----:B------:R-:W-:Y:S05]  /*34d0*/  BSYNC B1 ;  /* 0x0000000000017941 */ /* 0x000fea0003800000 */
.L_x_92:
[----:B-----5:R-:W-:Y:S01]  /*34e0*/  HADD2.F32 R5, -RZ, R24.H0_H0 ;  /* 0x20000018ff057230 */ /* 0x020fe20000004100 */
[----:B------:R-:W-:Y:S01]  /*34f0*/  ISETP.GT.AND P1, PT, R3, 0x8, P1 ;  /* 0x000000080300780c */ /* 0x000fe20000f24270 */
[----:B0-----:R-:W-:Y:S01]  /*3500*/  @P0 IMAD.MOV.U32 R4, RZ, RZ, R12 ;  /* 0x000000ffff040224 */ /* 0x001fe200078e000c */
[----:B------:R-:W-:Y:S02]  /*3510*/  BSSY B1, `(.L_x_94) ;  /* 0x0000009000017945 */ /* 0x000fe40003800000 */
[----:B------:R-:W-:-:S04]  /*3520*/  FMUL R5, R5, R56 ;  /* 0x0000003805057220 */ /* 0x000fc80000400000 */
[----:B------:R-:W-:-:S05]  /*3530*/  FFMA R5, R54, R23, R5 ;  /* 0x0000001736057223 */ /* 0x000fca0000000005 */
[----:B------:R-:W-:-:S04]  /*3540*/  F2FP.F16.F32.PACK_AB R5, RZ, R5 ;  /* 0x00000005ff05723e */ /* 0x000fc800000000ff */
[----:B-1-3--:R-:W-:Y:S01]  /*3550*/  PRMT R6, R5, 0x7610, R6 ;  /* 0x0000761005067816 */ /* 0x00afe20000000006 */
[----:B------:R-:W-:-:S05]  /*3560*/  @P0 IMAD.MOV.U32 R5, RZ, RZ, R13 ;  /* 0x000000ffff050224 */ /* 0x000fca00078e000d */
[----:B------:R0:W-:Y:S01]  /*3570*/  @P0 STG.E.U16 desc[UR36][R4.64+0x70], R6 ;  /* 0x0000700604000986 */ /* 0x0001e2000c101524 */
[----:B------:R-:W-:Y:S05]  /*3580*/  @!P1 BRA `(.L_x_95) ;  /* 0x0000000000049947 */ /* 0x000fea0003800000 */
[----:B------:R1:W5:Y:S02]  /*3590*/  LDG.E.LTC128B.U16 R24, desc[UR36][R10.64+0x72] ;  /* 0x000072240a187981 */ /* 0x000364000c1e1520 */
.L_x_95:
[----:B------:R-:W-:Y:S05]  /*35a0*/  BSYNC B1 ;  /* 0x0000000000017941 */ /* 0x000fea0003800000 */
.L_x_94:
[----:B------:R-:W-:Y:S05]  /*35b0*/  @!P1 BRA `(.L_x_96) ;  /* 0x0000000800909947 */ /* 0x000fea0003800000 */
[----:B-----5:R-:W-:-:S05]  /*35c0*/  HADD2.F32 R3, -RZ, R24.H0_H0 ;  /* 0x20000018ff037230 */ /* 0x020fca0000004100 */
[----:B0-----:R-:W-:-:S04]  /*35d0*/  FMUL R4, R3, R56 ;  /* 0x0000003803047220 */ /* 0x001fc80000400000 */
[----:B------:R-:W-:-:S05]  /*35e0*/  FFMA R4, R55, R23, R4 ;  /* 0x0000001737047223 */ /* 0x000fca0000000004 */
[----:B------:R-:W-:-:S05]  /*35f0*/  F2FP.F16.F32.PACK_AB R4, RZ, R4 ;  /* 0x00000004ff04723e */ /* 0x000fca00000000ff */
[----:B------:R3:W-:Y:S01]  /*3600*/  STG.E.U16 desc[UR36][R12.64+0x72], R4 ;  /* 0x000072040c007986 */ /* 0x0007e2000c101524 */
[----:B------:R-:W-:Y:S05]  /*3610*/  BRA `(.L_x_96) ;  /* 0x0000000800787947 */ /* 0x000fea0003800000 */
.L_x_35:
[----:B------:R-:W-:Y:S01]  /*3620*/  ISETP.GT.AND P2, PT, R4, 0x1, PT ;  /* 0x000000010400780c */ /* 0x000fe20003f44270 */
[----:B------:R-:W-:Y:S01]  /*3630*/  ULDC.64 UR4, c[0x0][0x5c0] ;  /* 0x0001700000047ab9 */ /* 0x000fe20000000a00 */
[-C--:B------:R-:W-:Y:S01]  /*3640*/  FMUL R24, R24, R23.reuse ;  /* 0x0000001718187220 */ /* 0x080fe20000400000 */
[-C--:B------:R-:W-:Y:S01]  /*3650*/  FMUL R25, R25, R23.reuse ;  /* 0x0000001719197220 */ /* 0x080fe20000400000 */
[----:B------:R-:W-:Y:S01]  /*3660*/  ISETP.GT.AND P1, PT, R3, RZ, P2 ;  /* 0x000000ff0300720c */ /* 0x000fe20001724270 */
[-C--:B------:R-:W-:Y:S01]  /*3670*/  FMUL R26, R26, R23.reuse ;  /* 0x000000171a1a7220 */ /* 0x080fe20000400000 */
[----:B------:R-:W-:Y:S01]  /*3680*/  LEA R6, P4, R60, UR4, 0x1 ;  /* 0x000000043c067c11 */ /* 0x000fe2000f8808ff */
[-C--:B------:R-:W-:Y:S01]  /*3690*/  FMUL R27, R27, R23.reuse ;  /* 0x000000171b1b7220 */ /* 0x080fe20000400000 */
[----:B------:R-:W-:Y:S01]  /*36a0*/  F2FP.F16.F32.PACK_AB R24, RZ, R24 ;  /* 0x00000018ff18723e */ /* 0x000fe200000000ff */
[-C--:B------:R-:W-:Y:S01]  /*36b0*/  FMUL R28, R28, R23.reuse ;  /* 0x000000171c1c7220 */ /* 0x080fe20000400000 */
[----:B------:R-:W-:Y:S01]  /*36c0*/  LEA.HI.X R7, R60, UR5, R77, 0x1, P4 ;  /* 0x000000053c077c11 */ /* 0x000fe2000a0f0c4d */
[----:B------:R-:W-:Y:S01]  /*36d0*/  FMUL R29, R29, R23 ;  /* 0x000000171d1d7220 */ /* 0x000fe20000400000 */
[----:B------:R-:W-:Y:S01]  /*36e0*/  F2FP.F16.F32.PACK_AB R25, RZ, R25 ;  /* 0x00000019ff19723e */ /* 0x000fe200000000ff */
[-C--:B------:R-:W-:Y:S01]  /*36f0*/  FMUL R30, R30, R23.reuse ;  /* 0x000000171e1e7220 */ /* 0x080fe20000400000 */
[----:B------:R-:W-:Y:S01]  /*3700*/  ISETP.GT.AND P2, PT, R3, 0x8, P2 ;  /* 0x000000080300780c */ /* 0x000fe20001744270 */
[----:B------:R-:W-:Y:S01]  /*3710*/  @P3 STG.E.U16 desc[UR36][R6.64], R24 ;  /* 0x0000001806003986 */ /* 0x000fe2000c101524 */
[C---:B------:R-:W-:Y:S01]  /*3720*/  SHF.L.U64.HI R69, R68.reuse, 0x4, R69 ;  /* 0x0000000444457819 */ /* 0x040fe20000010245 */
[-C--:B------:R-:W-:Y:S01]  /*3730*/  FMUL R31, R31, R23.reuse ;  /* 0x000000171f1f7220 */ /* 0x080fe20000400000 */
[----:B------:R-:W-:Y:S01]  /*3740*/  LEA R8, P3, R68, R6, 0x4 ;  /* 0x0000000644087211 */ /* 0x000fe200078620ff */
[----:B------:R-:W-:Y:S01]  /*3750*/  @P1 STG.E.U16 desc[UR36][R6.64+0x2], R25 ;  /* 0x0000021906001986 */ /* 0x000fe2000c101524 */
[----:B------:R-:W-:Y:S01]  /*3760*/  ISETP.GT.AND P1, PT, R3, 0x8, P0 ;  /* 0x000000080300780c */ /* 0x000fe20000724270 */
[----:B------:R-:W-:Y:S01]  /*3770*/  FMUL R32, R32, R23 ;  /* 0x0000001720207220 */ /* 0x000fe20000400000 */
[----:B------:R-:W-:Y:S01]  /*3780*/  F2FP.F16.F32.PACK_AB R26, RZ, R26 ;  /* 0x0000001aff1a723e */ /* 0x000fe200000000ff */
[----:B------:R-:W-:Y:S01]  /*3790*/  IMAD.X R9, R69, 0x1, R7, P3 ;  /* 0x0000000145097824 */ /* 0x000fe200018e0607 */
[----:B------:R-:W-:Y:S01]  /*37a0*/  F2FP.F16.F32.PACK_AB R27, RZ, R27 ;  /* 0x0000001bff1b723e */ /* 0x000fe200000000ff */
[-C--:B------:R-:W-:Y:S01]  /*37b0*/  FMUL R33, R33, R23.reuse ;  /* 0x0000001721217220 */ /* 0x080fe20000400000 */
[----:B------:R-:W-:Y:S01]  /*37c0*/  ISETP.GT.AND P0, PT, R4, 0x8, PT ;  /* 0x000000080400780c */ /* 0x000fe20003f04270 */
[-C--:B------:R-:W-:Y:S01]  /*37d0*/  FMUL R34, R34, R23.reuse ;  /* 0x0000001722227220 */ /* 0x080fe20000400000 */
[----:B------:R-:W-:Y:S01]  /*37e0*/  F2FP.F16.F32.PACK_AB R28, RZ, R28 ;  /* 0x0000001cff1c723e */ /* 0x000fe200000000ff */
[-C--:B------:R-:W-:Y:S01]  /*37f0*/  FMUL R35, R35, R23.reuse ;  /* 0x0000001723237220 */ /* 0x080fe20000400000 */
[C---:B------:R-:W-:Y:S01]  /*3800*/  ISETP.GT.AND P4, PT, R3.reuse, RZ, P0 ;  /* 0x000000ff0300720c */ /* 0x040fe20000784270 */
[----:B------:R-:W-:Y:S01]  /*3810*/  FMUL R36, R36, R23 ;  /* 0x0000001724247220 */ /* 0x000fe20000400000 */
[----:B------:R-:W-:Y:S01]  /*3820*/  F2FP.F16.F32.PACK_AB R29, RZ, R29 ;  /* 0x0000001dff1d723e */ /* 0x000fe200000000ff */
[----:B------:R-:W-:Y:S01]  /*3830*/  @P1 STG.E.U16 desc[UR36][R8.64], R26 ;  /* 0x0000001a08001986 */ /* 0x000fe2000c101524 */
[----:B------:R-:W-:Y:S01]  /*3840*/  ISETP.GT.AND P1, PT, R3, 0x8, P0 ;  /* 0x000000080300780c */ /* 0x000fe20000724270 */
[-C--:B------:R-:W-:Y:S01]  /*3850*/  FMUL R37, R37, R23.reuse ;  /* 0x0000001725257220 */ /* 0x080fe20000400000 */
[C---:B------:R-:W-:Y:S01]  /*3860*/  ISETP.GT.AND P0, PT, R4.reuse, 0x10, PT ;  /* 0x000000100400780c */ /* 0x040fe20003f04270 */
[----:B------:R-:W-:Y:S01]  /*3870*/  @P2 STG.E.U16 desc[UR36][R8.64+0x2], R27 ;  /* 0x0000021b08002986 */ /* 0x000fe2000c101524 */
[----:B------:R-:W-:Y:S01]  /*3880*/  ISETP.GT.AND P2, PT, R4, 0x9, PT ;  /* 0x000000090400780c */ /* 0x000fe20003f44270 */
[-C--:B------:R-:W-:Y:S01]  /*3890*/  FMUL R38, R38, R23.reuse ;  /* 0x0000001726267220 */ /* 0x080fe20000400000 */
[----:B------:R-:W-:Y:S01]  /*38a0*/  F2FP.F16.F32.PACK_AB R30, RZ, R30 ;  /* 0x0000001eff1e723e */ /* 0x000fe200000000ff */
[-C--:B------:R-:W-:Y:S01]  /*38b0*/  FMUL R39, R39, R23.reuse ;  /* 0x0000001727277220 */ /* 0x080fe20000400000 */
[C---:B------:R-:W-:Y:S01]  /*38c0*/  ISETP.GT.AND P3, PT, R3.reuse, RZ, P2 ;  /* 0x000000ff0300720c */ /* 0x040fe20001764270 */
[----:B------:R-:W-:Y:S01]  /*38d0*/  @P4 STG.E.U16 desc[UR36][R6.64+0x10], R28 ;  /* 0x0000101c06004986 */ /* 0x000fe2000c101524 */
[----:B------:R-:W-:Y:S01]  /*38e0*/  ISETP.GT.AND P2, PT, R3, 0x8, P2 ;  /* 0x000000080300780c */ /* 0x000fe20001744270 */
[----:B------:R-:W-:Y:S01]  /*38f0*/  FMUL R40, R40, R23 ;  /* 0x0000001728287220 */ /* 0x000fe20000400000 */
[----:B------:R-:W-:Y:S01]  /*3900*/  F2FP.F16.F32.PACK_AB R31, RZ, R31 ;  /* 0x0000001fff1f723e */ /* 0x000fe200000000ff */
[-C--:B------:R-:W-:Y:S01]  /*3910*/  FMUL R41, R41, R23.reuse ;  /* 0x0000001729297220 */ /* 0x080fe20000400000 */
[----:B------:R-:W-:Y:S01]  /*3920*/  ISETP.GT.AND P4, PT, R3, RZ, P0 ;  /* 0x000000ff0300720c */ /* 0x000fe20000784270 */
[-C--:B------:R-:W-:Y:S01]  /*3930*/  FMUL R42, R42, R23.reuse ;  /* 0x000000172a2a7220 */ /* 0x080fe20000400000 */
[----:B------:R-:W-:Y:S01]  /*3940*/  F2FP.F16.F32.PACK_AB R32, RZ, R32 ;  /* 0x00000020ff20723e */ /* 0x000fe200000000ff */
[----:B------:R-:W-:Y:S01]  /*3950*/  FMUL R43, R43, R23 ;  /* 0x000000172b2b7220 */ /* 0x000fe20000400000 */
[----:B------:R-:W-:Y:S01]  /*3960*/  F2FP.F16.F32.PACK_AB R33, RZ, R33 ;  /* 0x00000021ff21723e */ /* 0x000fe200000000ff */
[-C--:B------:R-:W-:Y:S01]  /*3970*/  FMUL R44, R44, R23.reuse ;  /* 0x000000172c2c7220 */ /* 0x080fe20000400000 */
[----:B------:R-:W-:Y:S01]  /*3980*/  F2FP.F16.F32.PACK_AB R34, RZ, R34 ;  /* 0x00000022ff22723e */ /* 0x000fe200000000ff */
[----:B------:R-:W-:Y:S01]  /*3990*/  @P3 STG.E.U16 desc[UR36][R6.64+0x12], R29 ;  /* 0x0000121d06003986 */ /* 0x000fe2000c101524 */
[----:B------:R-:W-:Y:S01]  /*39a0*/  ISETP.GT.AND P3, PT, R4, 0x11, PT ;  /* 0x000000110400780c */ /* 0x000fe20003f64270 */
[----:B------:R-:W-:Y:S01]  /*39b0*/  FMUL R45, R45, R23 ;  /* 0x000000172d2d7220 */ /* 0x000fe20000400000 */
[----:B------:R-:W-:Y:S01]  /*39c0*/  F2FP.F16.F32.PACK_AB R35, RZ, R35 ;  /* 0x00000023ff23723e */ /* 0x000fe200000000ff */
[----:B------:R-:W-:Y:S01]  /*39d0*/  @P1 STG.E.U16 desc[UR36][R8.64+0x10], R30 ;  /* 0x0000101e08001986 */ /* 0x000fe2000c101524 */
[C---:B------:R-:W-:Y:S01]  /*39e0*/  ISETP.GT.AND P1, PT, R3.reuse, 0x8, P0 ;  /* 0x000000080300780c */ /* 0x040fe20000724270 */
[-C--:B------:R-:W-:Y:S01]  /*39f0*/  FMUL R46, R46, R23.reuse ;  /* 0x000000172e2e7220 */ /* 0x080fe20000400000 */
[----:B------:R-:W-:Y:S01]  /*3a00*/  ISETP.GT.AND P0, PT, R4, 0x18, PT ;  /* 0x000000180400780c */ /* 0x000fe20003f04270 */
[----:B------:R-:W-:Y:S01]  /*3a10*/  @P2 STG.E.U16 desc[UR36][R8.64+0x12], R31 ;  /* 0x0000121f08002986 */ /* 0x000fe2000c101524 */
[----:B------:R-:W-:Y:S01]  /*3a20*/  ISETP.GT.AND P2, PT, R3, RZ, P3 ;  /* 0x000000ff0300720c */ /* 0x000fe20001f44270 */
[-C--:B------:R-:W-:Y:S01]  /*3a30*/  FMUL R47, R47, R23.reuse ;  /* 0x000000172f2f7220 */ /* 0x080fe20000400000 */
[C---:B------:R-:W-:Y:S01]  /*3a40*/  ISETP.GT.AND P3, PT, R3.reuse, 0x8, P3 ;  /* 0x000000080300780c */ /* 0x040fe20001f64270 */
[----:B------:R-:W-:Y:S01]  /*3a50*/  @P4 STG.E.U16 desc[UR36][R6.64+0x20], R32 ;  /* 0x0000202006004986 */ /* 0x000fe2000c101524 */
[----:B------:R-:W-:Y:S01]  /*3a60*/  ISETP.GT.AND P4, PT, R3, RZ, P0 ;  /* 0x000000ff0300720c */ /* 0x000fe20000784270 */
[-C--:B------:R-:W-:Y:S01]  /*3a70*/  FMUL R48, R48, R23.reuse ;  /* 0x0000001730307220 */ /* 0x080fe20000400000 */
[----:B------:R-:W-:Y:S01]  /*3a80*/  F2FP.F16.F32.PACK_AB R36, RZ, R36 ;  /* 0x00000024ff24723e */ /* 0x000fe200000000ff */
[----:B------:R-:W-:Y:S01]  /*3a90*/  FMUL R49, R49, R23 ;  /* 0x0000001731317220 */ /* 0x000fe20000400000 */
[----:B------:R-:W-:Y:S01]  /*3aa0*/  F2FP.F16.F32.PACK_AB R37, RZ, R37 ;  /* 0x00000025ff25723e */ /* 0x000fe200000000ff */
[-C--:B------:R-:W-:Y:S01]  /*3ab0*/  FMUL R50, R50, R23.reuse ;  /* 0x0000001732327220 */ /* 0x080fe20000400000 */
[----:B------:R-:W-:Y:S01]  /*3ac0*/  F2FP.F16.F32.PACK_AB R38, RZ, R38 ;  /* 0x00000026ff26723e */ /* 0x000fe200000000ff */
[----:B------:R-:W-:Y:S01]  /*3ad0*/  FMUL R51, R51, R23 ;  /* 0x0000001733337220 */ /* 0x000fe20000400000 */
[----:B------:R-:W-:Y:S01]  /*3ae0*/  F2FP.F16.F32.PACK_AB R39, RZ, R39 ;  /* 0x00000027ff27723e */ /* 0x000fe200000000ff */
[----:B------:R-:W-:Y:S01]  /*3af0*/  @P2 STG.E.U16 desc[UR36][R6.64+0x22], R33 ;  /* 0x0000222106002986 */ /* 0x000fe2000c101524 */
[----:B------:R-:W-:Y:S01]  /*3b00*/  F2FP.F16.F32.PACK_AB R40, RZ, R40 ;  /* 0x00000028ff28723e */ /* 0x000fe200000000ff */
        /* <DEDUP_REMOVED lines=10> */
[----:B------:R-:W-:Y:S01]  /*3bb0*/  @P4 STG.E.U16 desc[UR36][R6.64+0x30], R36 ;  /* 0x0000302406004986 */ /* 0x000fe2000c101524 */
[----:B------:R-:W-:Y:S01]  /*3bc0*/  ISETP.GT.AND P2, PT, R3, RZ, P3 ;  /* 0x000000ff0300720c */ /* 0x000fe20001f44270 */
[----:B------:R-:W-:Y:S01]  /*3bd0*/  FMUL R55, R55, R23 ;  /* 0x0000001737377220 */ /* 0x000fe20000400000 */
[----:B------:R-:W-:-:S02]  /*3be0*/  ISETP.GT.AND P4, PT, R3, 0x8, P3 ;  /* 0x000000080300780c */ /* 0x000fc40001f84270 */
[C---:B------:R-:W-:Y:S02]  /*3bf0*/  ISETP.GT.AND P3, PT, R3.reuse, RZ, P0 ;  /* 0x000000ff0300720c */ /* 0x040fe40000764270 */
[----:B------:R-:W-:Y:S02]  /*3c00*/  ISETP.GT.AND P0, PT, R3, 0x8, P0 ;  /* 0x000000080300780c */ /* 0x000fe40000704270 */
[----:B------:R-:W-:Y:S02]  /*3c10*/  F2FP.F16.F32.PACK_AB R43, RZ, R43 ;  /* 0x0000002bff2b723e */ /* 0x000fe400000000ff */
[----:B------:R-:W-:Y:S02]  /*3c20*/  F2FP.F16.F32.PACK_AB R44, RZ, R44 ;  /* 0x0000002cff2c723e */ /* 0x000fe400000000ff */
[----:B------:R-:W-:Y:S01]  /*3c30*/  F2FP.F16.F32.PACK_AB R45, RZ, R45 ;  /* 0x0000002dff2d723e */ /* 0x000fe200000000ff */
[----:B------:R-:W-:Y:S01]  /*3c40*/  @P2 STG.E.U16 desc[UR36][R6.64+0x32], R37 ;  /* 0x0000322506002986 */ /* 0x000fe2000c101524 */
[----:B------:R-:W-:-:S02]  /*3c50*/  F2FP.F16.F32.PACK_AB R46, RZ, R46 ;  /* 0x0000002eff2e723e */ /* 0x000fc400000000ff */
[----:B------:R-:W-:Y:S01]  /*3c60*/  F2FP.F16.F32.PACK_AB R47, RZ, R47 ;  /* 0x0000002fff2f723e */ /* 0x000fe200000000ff */
[----:B------:R-:W-:Y:S01]  /*3c70*/  @P1 STG.E.U16 desc[UR36][R8.64+0x30], R38 ;  /* 0x0000302608001986 */ /* 0x000fe2000c101524 */
[C---:B------:R-:W-:Y:S02]  /*3c80*/  ISETP.GT.AND P1, PT, R4.reuse, 0x28, PT ;  /* 0x000000280400780c */ /* 0x040fe40003f24270 */
[----:B------:R-:W-:Y:S01]  /*3c90*/  F2FP.F16.F32.PACK_AB R48, RZ, R48 ;  /* 0x00000030ff30723e */ /* 0x000fe200000000ff */
[----:B------:R-:W-:Y:S01]  /*3ca0*/  @P4 STG.E.U16 desc[UR36][R8.64+0x32], R39 ;  /* 0x0000322708004986 */ /* 0x000fe2000c101524 */
[----:B------:R-:W-:Y:S02]  /*3cb0*/  ISETP.GT.AND P4, PT, R4, 0x21, PT ;  /* 0x000000210400780c */ /* 0x000fe40003f84270 */
[----:B------:R-:W-:Y:S01]  /*3cc0*/  F2FP.F16.F32.PACK_AB R49, RZ, R49 ;  /* 0x00000031ff31723e */ /* 0x000fe200000000ff */
[----:B------:R-:W-:Y:S01]  /*3cd0*/  @P3 STG.E.U16 desc[UR36][R6.64+0x40], R40 ;  /* 0x0000402806003986 */ /* 0x000fe2000c101524 */
[----:B------:R-:W-:-:S02]  /*3ce0*/  ISETP.GT.AND P2, PT, R3, RZ, P4 ;  /* 0x000000ff0300720c */ /* 0x000fc40002744270 */
[C---:B------:R-:W-:Y:S02]  /*3cf0*/  ISETP.GT.AND P4, PT, R3.reuse, 0x8, P4 ;  /* 0x000000080300780c */ /* 0x040fe40002784270 */
        /* <DEDUP_REMOVED lines=12> */
[C---:B------:R-:W-:Y:S02]  /*3dc0*/  ISETP.GT.AND P2, PT, R3.reuse, RZ, P0 ;  /* 0x000000ff0300720c */ /* 0x040fe40000744270 */
[----:B------:R-:W-:Y:S01]  /*3dd0*/  ISETP.GT.AND P0, PT, R3, 0x8, P0 ;  /* 0x000000080300780c */ /* 0x000fe20000704270 */
[----:B------:R-:W-:Y:S01]  /*3de0*/  @P3 STG.E.U16 desc[UR36][R6.64+0x50], R44 ;  /* 0x0000502c06003986 */ /* 0x000fe2000c101524 */
[----:B------:R-:W-:-:S04]  /*3df0*/  ISETP.GT.AND P3, PT, R4, 0x30, PT ;  /* 0x000000300400780c */ /* 0x000fc80003f64270 */
[C---:B------:R-:W-:Y:S02]  /*3e00*/  ISETP.GT.AND P4, PT, R3.reuse, RZ, P3 ;  /* 0x000000ff0300720c */ /* 0x040fe40001f84270 */
[----:B------:R-:W-:-:S03]  /*3e10*/  ISETP.GT.AND P3, PT, R3, 0x8, P3 ;  /* 0x000000080300780c */ /* 0x000fc60001f64270 */
[----:B------:R-:W-:Y:S01]  /*3e20*/  @P2 STG.E.U16 desc[UR36][R6.64+0x52], R45 ;  /* 0x0000522d06002986 */ /* 0x000fe2000c101524 */
[----:B------:R-:W-:-:S03]  /*3e30*/  ISETP.GT.AND P2, PT, R4, 0x39, PT ;  /* 0x000000390400780c */ /* 0x000fc60003f44270 */
[----:B------:R-:W-:Y:S01]  /*3e40*/  @P1 STG.E.U16 desc[UR36][R8.64+0x50], R46 ;  /* 0x0000502e08001986 */ /* 0x000fe2000c101524 */
[----:B------:R-:W-:-:S03]  /*3e50*/  ISETP.GT.AND P1, PT, R4, 0x38, PT ;  /* 0x000000380400780c */ /* 0x000fc60003f24270 */
[----:B------:R-:W-:Y:S01]  /*3e60*/  @P0 STG.E.U16 desc[UR36][R8.64+0x52], R47 ;  /* 0x0000522f08000986 */ /* 0x000fe2000c101524 */
[----:B------:R-:W-:-:S03]  /*3e70*/  ISETP.GT.AND P0, PT, R4, 0x31, PT ;  /* 0x000000310400780c */ /* 0x000fc60003f04270 */
[----:B------:R-:W-:Y:S01]  /*3e80*/  @P4 STG.E.U16 desc[UR36][R6.64+0x60], R48 ;  /* 0x0000603006004986 */ /* 0x000fe2000c101524 */
[C---:B------:R-:W-:Y:S02]  /*3e90*/  ISETP.GT.AND P4, PT, R3.reuse, RZ, P0 ;  /* 0x000000ff0300720c */ /* 0x040fe40000784270 */
[----:B------:R-:W-:-:S11]  /*3ea0*/  ISETP.GT.AND P0, PT, R3, 0x8, P0 ;  /* 0x000000080300780c */ /* 0x000fd60000704270 */
[----:B------:R-:W-:Y:S02]  /*3eb0*/  @P4 IMAD.MOV.U32 R4, RZ, RZ, R6 ;  /* 0x000000ffff044224 */ /* 0x000fe400078e0006 */
[----:B------:R-:W-:-:S05]  /*3ec0*/  @P4 IMAD.MOV.U32 R5, RZ, RZ, R7 ;  /* 0x000000ffff054224 */ /* 0x000fca00078e0007 */
[----:B------:R0:W-:Y:S01]  /*3ed0*/  @P4 STG.E.U16 desc[UR36][R4.64+0x62], R49 ;  /* 0x0000623104004986 */ /* 0x0001e2000c101524 */
[C---:B------:R-:W-:Y:S02]  /*3ee0*/  ISETP.GT.AND P4, PT, R3.reuse, RZ, P2 ;  /* 0x000000ff0300720c */ /* 0x040fe40001784270 */
[----:B------:R-:W-:Y:S01]  /*3ef0*/  ISETP.GT.AND P2, PT, R3, 0x8, P2 ;  /* 0x000000080300780c */ /* 0x000fe20001744270 */
[----:B0-----:R-:W-:Y:S02]  /*3f00*/  @P3 IMAD.MOV.U32 R4, RZ, RZ, R8 ;  /* 0x000000ffff043224 */ /* 0x001fe400078e0008 */
[----:B------:R-:W-:-:S05]  /*3f10*/  @P3 IMAD.MOV.U32 R5, RZ, RZ, R9 ;  /* 0x000000ffff053224 */ /* 0x000fca00078e0009 */
[----:B------:R0:W-:Y:S01]  /*3f20*/  @P3 STG.E.U16 desc[UR36][R4.64+0x60], R50 ;  /* 0x0000603204003986 */ /* 0x0001e2000c101524 */
[C---:B------:R-:W-:Y:S02]  /*3f30*/  ISETP.GT.AND P3, PT, R3.reuse, RZ, P1 ;  /* 0x000000ff0300720c */ /* 0x040fe40000f64270 */
[----:B------:R-:W-:Y:S01]  /*3f40*/  ISETP.GT.AND P1, PT, R3, 0x8, P1 ;  /* 0x000000080300780c */ /* 0x000fe20000f24270 */
[----:B0-----:R-:W-:Y:S02]  /*3f50*/  @P0 IMAD.MOV.U32 R4, RZ, RZ, R8 ;  /* 0x000000ffff040224 */ /* 0x001fe400078e0008 */
[----:B------:R-:W-:-:S05]  /*3f60*/  @P0 IMAD.MOV.U32 R5, RZ, RZ, R9 ;  /* 0x000000ffff050224 */ /* 0x000fca00078e0009 */
[----:B------:R0:W-:Y:S03]  /*3f70*/  @P0 STG.E.U16 desc[UR36][R4.64+0x62], R51 ;  /* 0x0000623304000986 */ /* 0x0001e6000c101524 */
[----:B0-----:R-:W-:Y:S02]  /*3f80*/  @P3 IMAD.MOV.U32 R4, RZ, RZ, R6 ;  /* 0x000000ffff043224 */ /* 0x001fe400078e0006 */
[----:B------:R-:W-:-:S05]  /*3f90*/  @P3 IMAD.MOV.U32 R5, RZ, RZ, R7 ;  /* 0x000000ffff053224 */ /* 0x000fca00078e0007 */
[----:B------:R0:W-:Y:S04]  /*3fa0*/  @P3 STG.E.U16 desc[UR36][R4.64+0x70], R52 ;  /* 0x0000703404003986 */ /* 0x0001e8000c101524 */
[----:B------:R1:W-:Y:S01]  /*3fb0*/  @P4 STG.E.U16 desc[UR36][R6.64+0x72], R53 ;  /* 0x0000723506004986 */ /* 0x0003e2000c101524 */
[----:B0-----:R-:W-:Y:S02]  /*3fc0*/  @P1 IMAD.MOV.U32 R4, RZ, RZ, R8 ;  /* 0x000000ffff041224 */ /* 0x001fe400078e0008 */
[----:B------:R-:W-:-:S05]  /*3fd0*/  @P1 IMAD.MOV.U32 R5, RZ, RZ, R9 ;  /* 0x000000ffff051224 */ /* 0x000fca00078e0009 */
[----:B------:R1:W-:Y:S04]  /*3fe0*/  @P1 STG.E.U16 desc[UR36][R4.64+0x70], R54 ;  /* 0x0000703604001986 */ /* 0x0003e8000c101524 */
[----:B------:R1:W-:Y:S02]  /*3ff0*/  @P2 STG.E.U16 desc[UR36][R8.64+0x72], R55 ;  /* 0x0000723708002986 */ /* 0x0003e4000c101524 */
.L_x_96:
[----:B------:R-:W-:Y:S05]  /*4000*/  BSYNC B0 ;  /* 0x0000000000007941 */ /* 0x000fea0003800000 */
.L_x_34:
[----:B------:R-:W-:Y:S01]  /*4010*/  ULDC UR4, c[0x0][0xc] ;  /* 0x0000030000047ab9 */ /* 0x000fe20000000800 */
[----:B------:R-:W-:Y:S01]  /*4020*/  ULDC UR5, c[0x0][0x10] ;  /* 0x0000040000057ab9 */ /* 0x000fe20000000800 */
[----:B------:R-:W0:Y:S01]  /*4030*/  LDC R3, c[0x0][0x14] ;  /* 0x00000500ff037b82 */ /* 0x000e220000000800 */
[----:B------:R-:W-:Y:S01]  /*4040*/  UIMAD.WIDE.U32 UR4, UR4, UR5, URZ ;  /* 0x00000005040472a5 */ /* 0x000fe2000f8e003f */
[----:B------:R-:W-:Y:S02]  /*4050*/  IMAD.MOV.U32 R61, RZ, RZ, -0x1 ;  /* 0xffffffffff3d7424 */ /* 0x000fe400078e00ff */
[----:B------:R-:W-:-:S03]  /*4060*/  IMAD.MOV.U32 R57, RZ, RZ, -0x1 ;  /* 0xffffffffff397424 */ /* 0x000fc600078e00ff */
[----:B0-----:R-:W-:-:S04]  /*4070*/  IMAD.WIDE.U32 R16, R3, UR4, R16 ;  /* 0x0000000403107c25 */ /* 0x001fc8000f8e0010 */
[----:B------:R-:W-:Y:S01]  /*4080*/  IMAD R3, R3, UR5, RZ ;  /* 0x0000000503037c24 */ /* 0x000fe2000f8e02ff */
[----:B------:R-:W-:Y:S02]  /*4090*/  ULDC.64 UR4, c[0x0][0x650] ;  /* 0x0001940000047ab9 */ /* 0x000fe40000000a00 */
[----:B------:R-:W-:Y:S01]  /*40a0*/  ISETP.GE.U32.AND P0, PT, R16, UR4, PT ;  /* 0x0000000410007c0c */ /* 0x000fe2000bf06070 */
[--C-:B------:R-:W-:Y:S01]  /*40b0*/  IMAD.IADD R17, R17, 0x1, R3.reuse ;  /* 0x0000000111117824 */ /* 0x100fe200078e0203 */
[----:B------:R-:W-:-:S04]  /*40c0*/  PRMT R3, RZ, 0x7610, R3 ;  /* 0x00007610ff037816 */ /* 0x000fc80000000003 */
[----:B------:R-:W-:-:S13]  /*40d0*/  ISETP.GE.U32.AND.EX P0, PT, R17, UR5, PT, P0 ;  /* 0x0000000511007c0c */ /* 0x000fda000bf06100 */
[----:B------:R-:W-:Y:S05]  /*40e0*/  @P0 BRA `(.L_x_97) ;  /* 0x0000000400640947 */ /* 0x000fea0003800000 */
[----:B---3--:R-:W0:Y:S01]  /*40f0*/  S2R R12, SR_CTAID.X ;  /* 0x00000000000c7919 */ /* 0x008e220000002500 */
[----:B-12-4-:R-:W1:Y:S01]  /*4100*/  LDC.64 R10, c[0x0][0x628] ;  /* 0x00018a00ff0a7b82 */ /* 0x016e620000000a00 */
[----:B------:R-:W-:Y:S01]  /*4110*/  ULDC UR4, c[0x0][0x150] ;  /* 0x0000540000047ab9 */ /* 0x000fe20000000800 */
[----:B------:R-:W-:Y:S01]  /*4120*/  IMAD.MOV.U32 R8, RZ, RZ, R16 ;  /* 0x000000ffff087224 */ /* 0x000fe200078e0010 */
[----:B-----5:R-:W2:Y:S01]  /*4130*/  S2R R24, SR_CTAID.Y ;  /* 0x0000000000187919 */ /* 0x020ea20000002600 */
[----:B------:R-:W-:-:S04]  /*4140*/  IMAD.MOV.U32 R9, RZ, RZ, R17 ;  /* 0x000000ffff097224 */ /* 0x000fc800078e0011 */
[----:B------:R-:W3:Y:S08]  /*4150*/  LDC R21, c[0x0][0x144] ;  /* 0x00005100ff157b82 */ /* 0x000ef00000000800 */
[----:B------:R-:W4:Y:S08]  /*4160*/  LDC R0, c[0x0][0x630] ;  /* 0x00018c00ff007b82 */ /* 0x000f300000000800 */
[----:B------:R-:W2:Y:S01]  /*4170*/  LDC.64 R14, c[0x0][0x620] ;  /* 0x00018800ff0e7b82 */ /* 0x000ea20000000a00 */
[----:B-1----:R-:W-:-:S04]  /*4180*/  ISETP.NE.U32.AND P0, PT, R10, RZ, PT ;  /* 0x000000ff0a00720c */ /* 0x002fc80003f05070 */
[----:B------:R-:W-:Y:S02]  /*4190*/  ISETP.NE.AND.EX P0, PT, R11, RZ, PT, P0 ;  /* 0x000000ff0b00720c */ /* 0x000fe40003f05300 */
[----:B0-----:R-:W-:-:S05]  /*41a0*/  I2FP.F32.U32 R3, R12 ;  /* 0x0000000c00037245 */ /* 0x001fca0000201000 */
[----:B------:R-:W-:-:S04]  /*41b0*/  FMUL R3, R3, UR4 ;  /* 0x0000000403037c20 */ /* 0x000fc80008400000 */
[----:B------:R0:W1:Y:S02]  /*41c0*/  F2I.U32.TRUNC.NTZ R20, R3 ;  /* 0x0000000300147305 */ /* 0x000064000020f000 */
[----:B---34-:R-:W-:Y:S05]  /*41d0*/  @!P0 BRA `(.L_x_98) ;  /* 0x0000000000288947 */ /* 0x018fea0003800000 */
[----:B0-----:R-:W0:Y:S02]  /*41e0*/  LDC R3, c[0x0][0x634] ;  /* 0x00018d00ff037b82 */ /* 0x001e240000000800 */
        /* <DEDUP_REMOVED lines=9> */
.L_x_98:
[----:B------:R-:W3:Y:S01]  /*4280*/  LDC.64 R28, c[0x0][0x640] ;  /* 0x00019000ff1c7b82 */ /* 0x000ee20000000a00 */
[-CC-:B------:R-:W-:Y:S01]  /*4290*/  SHF.R.U64 R57, R8, R0.reuse, R9.reuse ;  /* 0x0000000008397219 */ /* 0x180fe20000001209 */
[----:B-1----:R-:W-:Y:S01]  /*42a0*/  IMAD.MOV R20, RZ, RZ, -R20 ;  /* 0x000000ffff147224 */ /* 0x002fe200078e0a14 */
[----:B------:R-:W-:Y:S01]  /*42b0*/  SHF.R.U32.HI R0, RZ, R0, R9 ;  /* 0x00000000ff007219 */ /* 0x000fe20000011609 */
[----:B------:R-:W-:Y:S01]  /*42c0*/  ULDC UR4, c[0x0][0x154] ;  /* 0x0000550000047ab9 */ /* 0x000fe20000000800 */
[----:B0-----:R-:W-:Y:S01]  /*42d0*/  IADD3 R3, P0, RZ, -R57, RZ ;  /* 0x80000039ff037210 */ /* 0x001fe20007f1e0ff */
[----:B------:R-:W-:Y:S02]  /*42e0*/  IMAD R21, R21, R20, R12 ;  /* 0x0000001415157224 */ /* 0x000fe400078e020c */
[----:B------:R-:W0:Y:S01]  /*42f0*/  LDC R6, c[0x0][0x618] ;  /* 0x00018600ff067b82 */ /* 0x000e220000000800 */
[----:B------:R-:W-:Y:S02]  /*4300*/  IMAD.MOV.U32 R7, RZ, RZ, 0x1 ;  /* 0x00000001ff077424 */ /* 0x000fe400078e00ff */
[----:B------:R-:W-:-:S04]  /*4310*/  IMAD.X R5, RZ, RZ, ~R0, P0 ;  /* 0x000000ffff057224 */ /* 0x000fc800000e0e00 */
[-C--:B--2---:R-:W-:Y:S01]  /*4320*/  IMAD R0, R5, R14.reuse, RZ ;  /* 0x0000000e05007224 */ /* 0x084fe200078e02ff */
[----:B------:R-:W1:Y:S01]  /*4330*/  LDC R8, c[0x0][0x608] ;  /* 0x00018200ff087b82 */ /* 0x000e620000000800 */
[----:B------:R-:W-:-:S04]  /*4340*/  IMAD.WIDE.U32 R4, R3, R14, R16 ;  /* 0x0000000e03047225 */ /* 0x000fc800078e0010 */
[----:B------:R-:W-:Y:S01]  /*4350*/  IMAD R3, R3, R15, R0 ;  /* 0x0000000f03037224 */ /* 0x000fe200078e0200 */
[----:B------:R-:W-:Y:S02]  /*4360*/  I2FP.F32.U32 R0, R24 ;  /* 0x0000001800007245 */ /* 0x000fe40000201000 */
[----:B------:R-:W2:Y:S01]  /*4370*/  LDC R26, c[0x0][0x658] ;  /* 0x00019600ff1a7b82 */ /* 0x000ea20000000800 */
[----:B------:R-:W-:Y:S01]  /*4380*/  IMAD.IADD R3, R5, 0x1, R3 ;  /* 0x0000000105037824 */ /* 0x000fe200078e0203 */
[----:B---3--:R-:W-:Y:S01]  /*4390*/  ISETP.NE.U32.AND P0, PT, R28, RZ, PT ;  /* 0x000000ff1c00720c */ /* 0x008fe20003f05070 */
[----:B------:R-:W-:Y:S01]  /*43a0*/  FMUL R0, R0, UR4 ;  /* 0x0000000400007c20 */ /* 0x000fe20008400000 */
[----:B------:R-:W-:Y:S02]  /*43b0*/  IMAD.MOV.U32 R5, RZ, RZ, -0x1 ;  /* 0xffffffffff057424 */ /* 0x000fe400078e00ff */
[----:B------:R-:W-:Y:S01]  /*43c0*/  ISETP.NE.AND.EX P0, PT, R29, RZ, PT, P0 ;  /* 0x000000ff1d00720c */ /* 0x000fe20003f05300 */
[----:B------:R3:W4:Y:S01]  /*43d0*/  F2I.U32.TRUNC.NTZ R13, R0 ;  /* 0x00000000000d7305 */ /* 0x000722000020f000 */
[----:B------:R-:W3:Y:S01]  /*43e0*/  LDC R15, c[0x0][0x148] ;  /* 0x00005200ff0f7b82 */ /* 0x000ee20000000800 */
[----:B0-----:R-:W-:-:S02]  /*43f0*/  SHF.R.U64 R12, R4, R6, R3 ;  /* 0x00000006040c7219 */ /* 0x001fc40000001203 */
[----:B------:R-:W-:-:S05]  /*4400*/  SHF.R.U32.HI R3, RZ, R6, R3 ;  /* 0x00000006ff037219 */ /* 0x000fca0000011603 */
[----:B------:R-:W0:Y:S01]  /*4410*/  LDC R20, c[0x0][0x600] ;  /* 0x00018000ff147b82 */ /* 0x000e220000000800 */
[-CC-:B-1----:R-:W-:Y:S02]  /*4420*/  SHF.R.U64 R10, R12, R8.reuse, R3.reuse ;  /* 0x000000080c0a7219 */ /* 0x182fe40000001203 */
[----:B------:R-:W-:-:S05]  /*4430*/  SHF.R.U32.HI R3, RZ, R8, R3 ;  /* 0x00000008ff037219 */ /* 0x000fca0000011603 */
[----:B------:R-:W1:Y:S01]  /*4440*/  LDC R27, c[0x0][0x648] ;  /* 0x00019200ff1b7b82 */ /* 0x000e620000000800 */
[-C--:B--2---:R-:W-:Y:S02]  /*4450*/  SHF.L.U32 R4, R5, R26.reuse, RZ ;  /* 0x0000001a05047219 */ /* 0x084fe400000006ff */
[-CC-:B------:R-:W-:Y:S02]  /*4460*/  SHF.R.U64 R14, R10, R26.reuse, R3.reuse ;  /* 0x0000001a0a0e7219 */ /* 0x180fe40000001203 */
[----:B------:R-:W-:Y:S02]  /*4470*/  SHF.R.U32.HI R5, RZ, R26, R3 ;  /* 0x0000001aff057219 */ /* 0x000fe40000011603 */
[----:B------:R-:W-:Y:S01]  /*4480*/  LOP3.LUT R25, RZ, R4, RZ, 0x33, !PT ;  /* 0x00000004ff197212 */ /* 0x000fe200078e33ff */
[----:B------:R-:W2:Y:S01]  /*4490*/  LDC R30, c[0x0][0x638] ;  /* 0x00018e00ff1e7b82 */ /* 0x000ea20000000800 */
[----:B------:R-:W-:Y:S01]  /*44a0*/  SHF.L.U32 R26, R7, R26, RZ ;  /* 0x0000001a071a7219 */ /* 0x000fe200000006ff */
[----:B------:R-:W-:-:S06]  /*44b0*/  IMAD.MOV.U32 R4, RZ, RZ, R14 ;  /* 0x000000ffff047224 */ /* 0x000fcc00078e000e */
[----:B------:R-:W0:Y:S01]  /*44c0*/  LDC R31, c[0x0][0x610] ;  /* 0x00018400ff1f7b82 */ /* 0x000e220000000800 */
[----:B----4-:R-:W-:Y:S05]  /*44d0*/  @!P0 BRA `(.L_x_99) ;  /* 0x0000000000288947 */ /* 0x010fea0003800000 */
        /* <DEDUP_REMOVED lines=10> */
.L_x_99:
[----:B------:R-:W-:Y:S01]  /*4580*/  ISETP.NE.AND P0, PT, R2, 0x1, PT ;  /* 0x000000010200780c */ /* 0x000fe20003f05270 */
[----:B0-----:R-:W-:Y:S01]  /*4590*/  VIADD R7, R20, 0xffffffff ;  /* 0xffffffff14077836 */ /* 0x001fe20000000000 */
[----:B-1-3--:R-:W-:Y:S01]  /*45a0*/  SHF.R.U64 R0, R4, R27, R5 ;  /* 0x0000001b04007219 */ /* 0x00afe20000001205 */
[----:B------:R-:W-:Y:S01]  /*45b0*/  IMAD.MOV R13, RZ, RZ, -R13 ;  /* 0x000000ffff0d7224 */ /* 0x000fe200078e0a0d */
[----:B------:R-:W-:Y:S01]  /*45c0*/  LOP3.LUT R5, R10, R25, RZ, 0xc0, !PT ;  /* 0x000000190a057212 */ /* 0x000fe200078ec0ff */
[----:B------:R-:W-:Y:S01]  /*45d0*/  IMAD.MOV.U32 R4, RZ, RZ, 0x1 ;  /* 0x00000001ff047424 */ /* 0x000fe200078e00ff */
[----:B------:R-:W-:Y:S01]  /*45e0*/  LOP3.LUT R12, R12, R7, RZ, 0xc0, !PT ;  /* 0x000000070c0c7212 */ /* 0x000fe200078ec0ff */
[----:B------:R-:W-:Y:S02]  /*45f0*/  IMAD.MOV R3, RZ, RZ, -R0 ;  /* 0x000000ffff037224 */ /* 0x000fe400078e0a00 */
[----:B------:R-:W-:Y:S02]  /*4600*/  IMAD R0, R26, R0, R5 ;  /* 0x000000001a007224 */ /* 0x000fe400078e0205 */
[----:B--2---:R-:W-:-:S02]  /*4610*/  IMAD R3, R3, R30, R14 ;  /* 0x0000001e03037224 */ /* 0x004fc400078e020e */
[----:B------:R-:W-:Y:S02]  /*4620*/  @P0 IMAD R21, R15, R13, R24 ;  /* 0x0000000d0f150224 */ /* 0x000fe400078e0218 */
[----:B------:R-:W-:Y:S01]  /*4630*/  IMAD R5, R3, R20, R12 ;  /* 0x0000001403057224 */ /* 0x000fe200078e020c */
[----:B------:R-:W-:Y:S01]  /*4640*/  PRMT R3, R4, 0x7610, R3 ;  /* 0x0000761004037816 */ /* 0x000fe20000000003 */
[----:B------:R-:W-:-:S05]  /*4650*/  IMAD R0, R0, R31, R21 ;  /* 0x0000001f00007224 */ /* 0x000fca00078e0215 */
[----:B------:R-:W-:Y:S02]  /*4660*/  SEL R61, R5, R0, !P0 ;  /* 0x00000000053d7207 */ /* 0x000fe40004000000 */
[----:B------:R-:W-:-:S07]  /*4670*/  SEL R0, R0, R5, !P0 ;  /* 0x0000000500007207 */ /* 0x000fce0004000000 */
.L_x_97:
[----:B------:R-:W-:Y:S01]  /*4680*/  LOP3.LUT P0, RZ, R3, 0xff, RZ, 0xc0, !PT ;  /* 0x000000ff03ff7812 */ /* 0x000fe2000780c0ff */
[----:B------:R-:W-:-:S12]  /*4690*/  IMAD.MOV.U32 R60, RZ, RZ, R0 ;  /* 0x000000ffff3c7224 */ /* 0x000fd800078e0000 */
[----:B------:R-:W-:Y:S05]  /*46a0*/  @P0 BRA `(.L_x_100) ;  /* 0xffffffc800ac0947 */ /* 0x000fea000383ffff */
[----:B------:R-:W-:Y:S05]  /*46b0*/  EXIT ;  /* 0x000000000000794d */ /* 0x000fea0003800000 */
.L_x_7:
[----:B0-----:R-:W-:Y:S01]  /*46c0*/  ULDC.64 UR4, c[0x0][0x650] ;  /* 0x0001940000047ab9 */ /* 0x001fe20000000a00 */
        /* <DEDUP_REMOVED lines=25> */
.L_x_102:
[----:B------:R-:W0:Y:S01]  /*4860*/  LDC.64 R28, c[0x0][0x640] ;  /* 0x00019000ff1c7b82 */ /* 0x000e220000000a00 */
[-CC-:B------:R-:W-:Y:S01]  /*4870*/  SHF.R.U64 R22, R12, R6.reuse, R13.reuse ;  /* 0x000000060c167219 */ /* 0x180fe2000000120d */
[----:B------:R-:W-:Y:S01]  /*4880*/  IMAD.MOV.U32 R30, RZ, RZ, 0x1 ;  /* 0x00000001ff1e7424 */ /* 0x000fe200078e00ff */
[----:B------:R-:W-:Y:S02]  /*4890*/  SHF.R.U32.HI R6, RZ, R6, R13 ;  /* 0x00000006ff067219 */ /* 0x000fe4000001160d */
        /* <DEDUP_REMOVED lines=8> */
[----:B------:R-:W-:Y:S01]  /*4920*/  IMAD.IADD R9, R9, 0x1, R11 ;  /* 0x0000000109097824 */ /* 0x000fe200078e020b */
[----:B0-----:R-:W-:-:S04]  /*4930*/  ISETP.NE.U32.AND P0, PT, R28, RZ, PT ;  /* 0x000000ff1c00720c */ /* 0x001fc80003f05070 */
[----:B------:R-:W-:Y:S02]  /*4940*/  ISETP.NE.AND.EX P0, PT, R29, RZ, PT, P0 ;  /* 0x000000ff1d00720c */ /* 0x000fe40003f05300 */
[----:B------:R-:W0:Y:S01]  /*4950*/  LDC R20, c[0x0][0x600] ;  /* 0x00018000ff147b82 */ /* 0x000e220000000800 */
[-CC-:B-1----:R-:W-:Y:S01]  /*4960*/  SHF.R.U64 R14, R8, R10.reuse, R9.reuse ;  /* 0x0000000a080e7219 */ /* 0x182fe20000001209 */
[----:B------:R-:W-:Y:S01]  /*4970*/  IMAD.MOV.U32 R8, RZ, RZ, -0x1 ;  /* 0xffffffffff087424 */ /* 0x000fe200078e00ff */
[----:B------:R-:W-:-:S05]  /*4980*/  SHF.R.U32.HI R9, RZ, R10, R9 ;  /* 0x0000000aff097219 */ /* 0x000fca0000011609 */
[----:B------:R-:W1:Y:S01]  /*4990*/  LDC R24, c[0x0][0x648] ;  /* 0x00019200ff187b82 */ /* 0x000e620000000800 */
[-CC-:B--2---:R-:W-:Y:S02]  /*49a0*/  SHF.R.U64 R23, R14, R12.reuse, R9.reuse ;  /* 0x0000000c0e177219 */ /* 0x184fe40000001209 */
[----:B------:R-:W-:-:S05]  /*49b0*/  SHF.R.U32.HI R6, RZ, R12, R9 ;  /* 0x0000000cff067219 */ /* 0x000fca0000011609 */
[----:B------:R-:W2:Y:S01]  /*49c0*/  LDC R26, c[0x0][0x638] ;  /* 0x00018e00ff1a7b82 */ /* 0x000ea20000000800 */
[-C--:B---3--:R-:W-:Y:S02]  /*49d0*/  SHF.L.U32 R8, R8, R27.reuse, RZ ;  /* 0x0000001b08087219 */ /* 0x088fe400000006ff */
[-CC-:B------:R-:W-:Y:S02]  /*49e0*/  SHF.R.U64 R25, R23, R27.reuse, R6.reuse ;  /* 0x0000001b17197219 */ /* 0x180fe40000001206 */
[----:B------:R-:W-:Y:S02]  /*49f0*/  LOP3.LUT R32, RZ, R8, RZ, 0x33, !PT ;  /* 0x00000008ff207212 */ /* 0x000fe400078e33ff */
[----:B------:R-:W-:Y:S01]  /*4a00*/  SHF.R.U32.HI R9, RZ, R27, R6 ;  /* 0x0000001bff097219 */ /* 0x000fe20000011606 */
[----:B------:R-:W3:Y:S01]  /*4a10*/  LDC R31, c[0x0][0x610] ;  /* 0x00018400ff1f7b82 */ /* 0x000ee20000000800 */
[----:B------:R-:W-:Y:S01]  /*4a20*/  IMAD.MOV.U32 R8, RZ, RZ, R25 ;  /* 0x000000ffff087224 */ /* 0x000fe200078e0019 */
[----:B------:R-:W-:Y:S06]  /*4a30*/  @!P0 BRA `(.L_x_103) ;  /* 0x0000000000288947 */ /* 0x000fec0003800000 */
        /* <DEDUP_REMOVED lines=10> */
.L_x_103:
[----:B------:R-:W-:Y:S02]  /*4ae0*/  ISETP.NE.AND P0, PT, R2, 0x1, PT ;  /* 0x000000010200780c */ /* 0x000fe40003f05270 */
[----:B-1----:R-:W-:Y:S01]  /*4af0*/  SHF.R.U64 R6, R8, R24, R9 ;  /* 0x0000001808067219 */ /* 0x002fe20000001209 */
[----:B0-----:R-:W-:Y:S01]  /*4b00*/  VIADD R9, R20, 0xffffffff ;  /* 0xffffffff14097836 */ /* 0x001fe20000000000 */
[----:B------:R-:W-:Y:S02]  /*4b10*/  SHF.L.U32 R30, R30, R27, RZ ;  /* 0x0000001b1e1e7219 */ /* 0x000fe400000006ff */
[----:B------:R-:W-:Y:S01]  /*4b20*/  LOP3.LUT R5, R23, R32, RZ, 0xc0, !PT ;  /* 0x0000002017057212 */ /* 0x000fe200078ec0ff */
[----:B------:R-:W-:-:S04]  /*4b30*/  IMAD.MOV R8, RZ, RZ, -R6 ;  /* 0x000000ffff087224 */ /* 0x000fc800078e0a06 */
[----:B------:R-:W-:Y:S01]  /*4b40*/  IMAD R6, R30, R6, R5 ;  /* 0x000000061e067224 */ /* 0x000fe200078e0205 */
[----:B------:R-:W-:Y:S01]  /*4b50*/  LOP3.LUT R5, R14, R9, RZ, 0xc0, !PT ;  /* 0x000000090e057212 */ /* 0x000fe200078ec0ff */
[----:B------:R-:W-:Y:S02]  /*4b60*/  @P0 IMAD R3, R7, R21, R4 ;  /* 0x0000001507030224 */ /* 0x000fe400078e0204 */
[----:B--2---:R-:W-:Y:S02]  /*4b70*/  IMAD R4, R8, R26, R25 ;  /* 0x0000001a08047224 */ /* 0x004fe400078e0219 */
[----:B---3--:R-:W-:Y:S02]  /*4b80*/  IMAD R3, R6, R31, R3 ;  /* 0x0000001f06037224 */ /* 0x008fe400078e0203 */
[----:B------:R-:W-:Y:S02]  /*4b90*/  IMAD R4, R4, R20, R5 ;  /* 0x0000001404047224 */ /* 0x000fe400078e0205 */
[----:B------:R-:W-:-:S02]  /*4ba0*/  IMAD.MOV.U32 R8, RZ, RZ, 0x1 ;  /* 0x00000001ff087424 */ /* 0x000fc400078e00ff */
[----:B------:R-:W-:Y:S01]  /*4bb0*/  IMAD.MOV.U32 R6, RZ, RZ, R22 ;  /* 0x000000ffff067224 */ /* 0x000fe200078e0016 */
[----:B------:R-:W-:Y:S02]  /*4bc0*/  SEL R13, R4, R3, !P0 ;  /* 0x00000003040d7207 */ /* 0x000fe40004000000 */
[----:B------:R-:W-:-:S07]  /*4bd0*/  SEL R20, R3, R4, !P0 ;  /* 0x0000000403147207 */ /* 0x000fce0004000000 */
.L_x_101:
[----:B------:R-:W-:-:S08]  /*4be0*/  NOP ;  /* 0x0000000000007918 */ /* 0x000fd00000000000 */
[----:B------:R-:W0:-:S00]  /*4bf0*/  USETMAXREG.DEALLOC.CTAPOOL 0x28 ;  /* 0x00000028000079c8 */ /* 0x000e0000080e0500 */
[----:B0-----:R-:W-:-:S13]  /*4c00*/  ISETP.NE.AND P0, PT, R0, RZ, PT ;  /* 0x000000ff0000720c */ /* 0x001fda0003f05270 */
[----:B------:R-:W-:Y:S05]  /*4c10*/  @P0 EXIT ;  /* 0x000000000000094d */ /* 0x000fea0003800000 */
[----:B------:R-:W-:Y:S01]  /*4c20*/  LOP3.LUT P0, RZ, R8, 0xff, RZ, 0xc0, !PT ;  /* 0x000000ff08ff7812 */ /* 0x000fe2000780c0ff */
[----:B------:R-:W-:Y:S02]  /*4c30*/  IMAD.MOV.U32 R0, RZ, RZ, 0x1 ;  /* 0x00000001ff007424 */ /* 0x000fe400078e00ff */
[----:B------:R-:W-:-:S10]  /*4c40*/  IMAD.MOV.U32 R3, RZ, RZ, RZ ;  /* 0x000000ffff037224 */ /* 0x000fd400078e00ff */
[----:B------:R-:W-:Y:S05]  /*4c50*/  @!P0 BRA `(.L_x_104) ;  /* 0x0000000c00388947 */ /* 0x000fea0003800000 */
[----:B------:R-:W0:Y:S01]  /*4c60*/  LDC R0, c[0x0][0x28c] ;  /* 0x0000a300ff007b82 */ /* 0x000e220000000800 */
[----:B------:R-:W-:Y:S01]  /*4c70*/  ULDC UR5, c[0x0][0x658] ;  /* 0x0001960000057ab9 */ /* 0x000fe20000000800 */
[----:B------:R-:W-:Y:S01]  /*4c80*/  UMOV UR7, 0xffffffff ;  /* 0xffffffff00077882 */ /* 0x000fe20000000000 */
[----:B------:R-:W-:Y:S01]  /*4c90*/  ULDC UR6, c[0x0][0xc] ;  /* 0x0000030000067ab9 */ /* 0x000fe20000000800 */
[----:B------:R-:W-:Y:S01]  /*4ca0*/  USHF.L.U32 UR8, UR7, UR5, URZ ;  /* 0x0000000507087299 */ /* 0x000fe2000800063f */
[----:B------:R-:W-:Y:S01]  /*4cb0*/  BSSY B0, `(.L_x_104) ;  /* 0x00000c8000007945 */ /* 0x000fe20003800000 */
[----:B------:R-:W-:Y:S01]  /*4cc0*/  UMOV UR9, 0x1 ;  /* 0x0000000100097882 */ /* 0x000fe20000000000 */
[----:B------:R-:W-:Y:S01]  /*4cd0*/  ULDC UR7, c[0x0][0x10] ;  /* 0x0000040000077ab9 */ /* 0x000fe20000000800 */
[----:B------:R-:W1:Y:S01]  /*4ce0*/  S2UR UR10, SR_CgaCtaId ;  /* 0x00000000000a79c3 */ /* 0x000e620000008800 */
[----:B------:R-:W-:Y:S01]  /*4cf0*/  UIMAD.WIDE.U32 UR6, UR6, UR7, URZ ;  /* 0x00000007060672a5 */ /* 0x000fe2000f8e003f */
[----:B------:R-:W-:Y:S01]  /*4d00*/  IMAD.MOV.U32 R9, RZ, RZ, 0x1 ;  /* 0x00000001ff097424 */ /* 0x000fe200078e00ff */
[----:B------:R-:W-:Y:S01]  /*4d10*/  USHF.L.U32 UR18, UR9, UR5, URZ ;  /* 0x0000000509127299 */ /* 0x000fe2000800063f */
[----:B------:R-:W-:Y:S01]  /*4d20*/  LOP3.LUT R8, R19, 0x2, RZ, 0xfc, !PT ;  /* 0x0000000213087812 */ /* 0x000fe200078efcff */
[----:B------:R-:W-:Y:S01]  /*4d30*/  ULDC UR4, c[0x0][0x600] ;  /* 0x0001800000047ab9 */ /* 0x000fe20000000800 */
[----:B------:R-:W-:Y:S01]  /*4d40*/  ULDC UR5, c[0x0][0x14] ;  /* 0x0000050000057ab9 */ /* 0x000fe20000000800 */
[----:B------:R-:W-:-:S02]  /*4d50*/  UIADD3 UR4, UR4, -0x1, URZ ;  /* 0xffffffff04047890 */ /* 0x000fc4000fffe03f */
[----:B------:R-:W-:Y:S02]  /*4d60*/  UIMAD.WIDE.U32 UR20, UR6, UR5, URZ ;  /* 0x00000005061472a5 */ /* 0x000fe4000f8e003f */
[----:B------:R-:W-:Y:S02]  /*4d70*/  UIMAD UR13, UR7, UR5, URZ ;  /* 0x00000005070d72a4 */ /* 0x000fe4000f8e023f */
[----:B------:R-:W-:Y:S02]  /*4d80*/  ULOP3.LUT UR17, URZ, UR8, URZ, 0x33, !UPT ;  /* 0x000000083f117292 */ /* 0x000fe4000f8e333f */
[----:B------:R-:W-:Y:S01]  /*4d90*/  UIADD3 UR13, UR21, UR13, URZ ;  /* 0x0000000d150d7290 */ /* 0x000fe2000fffe03f */
[----:B0-----:R-:W-:Y:S01]  /*4da0*/  VIADD R0, R0, 0x1f ;  /* 0x0000001f00007836 */ /* 0x001fe20000000000 */
[----:B------:R-:W-:-:S04]  /*4db0*/  ULDC.64 UR22, c[0x0][0x198] ;  /* 0x0000660000167ab9 */ /* 0x000fc80000000a00 */
[----:B------:R-:W-:Y:S01]  /*4dc0*/  SHF.R.S32.HI R3, RZ, 0x1f, R0 ;  /* 0x0000001fff037819 */ /* 0x000fe20000011400 */
[----:B-1----:R-:W-:-:S03]  /*4dd0*/  IMAD.U32 R11, RZ, RZ, UR10 ;  /* 0x0000000aff0b7e24 */ /* 0x002fc6000f8e00ff */
[----:B------:R-:W-:Y:S01]  /*4de0*/  LEA.HI R3, R3, R0, RZ, 0x5 ;  /* 0x0000000003037211 */ /* 0x000fe200078f28ff */
[----:B------:R-:W-:-:S03]  /*4df0*/  IMAD.MOV.U32 R0, RZ, RZ, 0x1 ;  /* 0x00000001ff007424 */ /* 0x000fc600078e00ff */
[----:B------:R-:W-:Y:S01]  /*4e00*/  SHF.R.S32.HI R10, RZ, 0x5, R3 ;  /* 0x00000005ff0a7819 */ /* 0x000fe20000011403 */
[----:B------:R-:W-:-:S04]  /*4e10*/  IMAD.MOV.U32 R3, RZ, RZ, RZ ;  /* 0x000000ffff037224 */ /* 0x000fc800078e00ff */
[----:B------:R-:W-:-:S07]  /*4e20*/  VIADD R12, R10, 0x1 ;  /* 0x000000010a0c7836 */ /* 0x000fce0000000000 */
.L_x_115:
[----:B------:R-:W-:-:S03]  /*4e30*/  UMOV UR5, 0xffffffff ;  /* 0xffffffff00057882 */ /* 0x000fc60000000000 */
[----:B------:R-:W-:Y:S05]  /*4e40*/  BRA.DIV UR5, `(.L_x_105) ;  /* 0x0000000e05807947 */ /* 0x000fea000b800000 */
[----:B------:R-:W-:-:S13]  /*4e50*/  ELECT P6, URZ, PT ;  /* 0x00000000003f782f */ /* 0x000fda00038c0000 */
.L_x_125:
[----:B------:R-:W0:Y:S01]  /*4e60*/  LDC R4, c[0x0][0x28c] ;  /* 0x0000a300ff047b82 */ /* 0x000e220000000800 */
[----:B------:R-:W-:Y:S01]  /*4e70*/  BSSY B1, `(.L_x_106) ;  /* 0x0000039000017945 */ /* 0x000fe20003800000 */
[----:B0-----:R-:W-:-:S13]  /*4e80*/  ISETP.LT.OR P6, PT, R4, 0x1, !P6 ;  /* 0x000000010400780c */ /* 0x001fda00077c1670 */
[----:B------:R-:W-:Y:S05]  /*4e90*/  @P6 BRA `(.L_x_107) ;  /* 0x0000000000d86947 */ /* 0x000fea0003800000 */
[----:B------:R-:W-:Y:S02]  /*4ea0*/  IMAD R20, R20, 0x2, R11 ;  /* 0x0000000214147824 */ /* 0x000fe400078e020b */
[----:B------:R-:W-:Y:S02]  /*4eb0*/  IMAD.SHL.U32 R15, R13, 0x40, RZ ;  /* 0x000000400d0f7824 */ /* 0x000fe400078e00ff */
[----:B------:R-:W-:Y:S02]  /*4ec0*/  IMAD.MOV.U32 R21, RZ, RZ, RZ ;  /* 0x000000ffff157224 */ /* 0x000fe400078e00ff */
[----:B------:R-:W-:Y:S02]  /*4ed0*/  IMAD.MOV.U32 R4, RZ, RZ, R12 ;  /* 0x000000ffff047224 */ /* 0x000fe400078e000c */
[----:B------:R-:W-:Y:S02]  /*4ee0*/  IMAD.MOV.U32 R5, RZ, RZ, R0 ;  /* 0x000000ffff057224 */ /* 0x000fe400078e0000 */
[----:B------:R-:W-:-:S02]  /*4ef0*/  IMAD.MOV.U32 R7, RZ, RZ, R3 ;  /* 0x000000ffff077224 */ /* 0x000fc400078e0003 */
[----:B------:R-:W-:-:S07]  /*4f00*/  IMAD.SHL.U32 R20, R20, 0x40, RZ ;  /* 0x0000004014147824 */ /* 0x000fce00078e00ff */
.L_x_110:
[----:B------:R-:W0:Y:S01]  /*4f10*/  S2UR UR5, SR_CgaCtaId ;  /* 0x00000000000579c3 */ /* 0x000e220000008800 */
[----:B------:R-:W-:Y:S02]  /*4f20*/  MOV R14, 0x400 ;  /* 0x00000400000e7802 */ /* 0x000fe40000000f00 */
[----:B------:R-:W-:Y:S02]  /*4f30*/  SHF.L.U32 R13, R5, 0x1f, RZ ;  /* 0x0000001f050d7819 */ /* 0x000fe400000006ff */
[----:B------:R-:W-:Y:S01]  /*4f40*/  LOP3.LUT P1, RZ, R18, 0x7f, RZ, 0xc0, !PT ;  /* 0x0000007f12ff7812 */ /* 0x000fe2000782c0ff */
[----:B0-----:R-:W-:-:S05]  /*4f50*/  IMAD.U32 R11, RZ, RZ, UR5 ;  /* 0x00000005ff0b7e24 */ /* 0x001fca000f8e00ff */
[----:B------:R-:W-:-:S07]  /*4f60*/  LEA R24, R11, R14, 0x18 ;  /* 0x0000000e0b187211 */ /* 0x000fce00078ec0ff */
[----:B------:R-:W0:Y:S01]  /*4f70*/  @!P1 LDC R14, c[0x0][0x500] ;  /* 0x00014000ff0e9b82 */ /* 0x000e220000000800 */
[----:B------:R-:W-:-:S04]  /*4f80*/  IMAD R22, R7, 0x8, R24 ;  /* 0x0000000807167824 */ /* 0x000fc800078e0218 */
[----:B------:R-:W1:Y:S02]  /*4f90*/  SYNCS.PHASECHK.TRANS64.TRYWAIT P0, [R22+URZ+0x18], R13 ;  /* 0x0000180d160075a7 */ /* 0x000e64000800017f */
[----:B-1----:R-:W-:Y:S05]  /*4fa0*/  @!P0 BRA `(.L_x_108) ;  /* 0x0000000c00488947 */ /* 0x002fea0003800000 */
.L_x_126:
[----:B-1----:R-:W-:Y:S01]  /*4fb0*/  PRMT R13, R8, 0x9910, RZ ;  /* 0x00009910080d7816 */ /* 0x002fe200000000ff */
[----:B0-----:R0:W-:Y:S03]  /*4fc0*/  @!P1 SYNCS.ARRIVE.TRANS64 RZ, [R22+URZ], R14 ;  /* 0x0000000e16ff99a7 */ /* 0x0011e6000800003f */
[----:B------:R-:W-:-:S13]  /*4fd0*/  ISETP.NE.AND P0, PT, R13, 0x2, PT ;  /* 0x000000020d00780c */ /* 0x000fda0003f05270 */
[----:B0-----:R-:W-:Y:S05]  /*4fe0*/  @P0 BRA `(.L_x_109) ;  /* 0x0000000000040947 */ /* 0x001fea0003800000 */
[----:B------:R-:W-:Y:S01]  /*4ff0*/  BPT.TRAP 0x1 ;  /* 0x000000040000795c */ /* 0x000fe20000300000 */
.L_x_109:
[----:B------:R-:W-:Y:S01]  /*5000*/  IMAD.SHL.U32 R14, R7, 0x1000, RZ ;  /* 0x00001000070e7824 */ /* 0x000fe200078e00ff */
[----:B------:R-:W-:Y:S01]  /*5010*/  R2UR UR9, R22 ;  /* 0x00000000160972ca */ /* 0x000fe200000e0000 */
[----:B------:R-:W-:Y:S01]  /*5020*/  VIADD R4, R4, 0xffffffff ;  /* 0xffffffff04047836 */ /* 0x000fe20000000000 */
[----:B------:R-:W-:Y:S01]  /*5030*/  R2UR UR11, R20 ;  /* 0x00000000140b72ca */ /* 0x000fe200000e0000 */
[--C-:B------:R-:W-:Y:S01]  /*5040*/  IMAD R13, R11, 0x800, R14.reuse ;  /* 0x000008000b0d7824 */ /* 0x100fe200078e020e */
[----:B------:R-:W-:Y:S01]  /*5050*/  IADD3 R14, R24, 0x6100, R14 ;  /* 0x00006100180e7810 */ /* 0x000fe20007ffe00e */
[----:B------:R-:W-:Y:S01]  /*5060*/  UIADD3 UR6, UP0, UR22, 0xf0, URZ ;  /* 0x000000f016067890 */ /* 0x000fe2000ff1e03f */
[----:B------:R-:W-:Y:S01]  /*5070*/  R2UR UR10, R21 ;  /* 0x00000000150a72ca */ /* 0x000fe200000e0000 */
[----:B------:R-:W-:Y:S01]  /*5080*/  IMAD R13, R13, 0x2, R24 ;  /* 0x000000020d0d7824 */ /* 0x000fe200078e0218 */
[----:B------:R-:W-:Y:S01]  /*5090*/  R2UR UR12, R6 ;  /* 0x00000000060c72ca */ /* 0x000fe200000e0000 */
[----:B------:R-:W-:Y:S01]  /*50a0*/  UIADD3 UR24, UP1, UR22, 0x1f0, URZ ;  /* 0x000001f016187890 */ /* 0x000fe2000ff3e03f */
[----:B------:R-:W-:Y:S01]  /*50b0*/  R2UR UR16, R14 ;  /* 0x000000000e1072ca */ /* 0x000fe200000e0000 */
[----:B------:R-:W-:Y:S01]  /*50c0*/  UIADD3.X UR7, URZ, UR23, URZ, UP0, !UPT ;  /* 0x000000173f077290 */ /* 0x000fe200087fe43f */
[----:B------:R-:W-:Y:S01]  /*50d0*/  R2UR UR5, R13 ;  /* 0x000000000d0572ca */ /* 0x000fe200000e0000 */
[----:B------:R-:W-:Y:S01]  /*50e0*/  VIADD R7, R7, 0x1 ;  /* 0x0000000107077836 */ /* 0x000fe20000000000 */
[----:B------:R-:W-:Y:S01]  /*50f0*/  R2UR UR19, R15 ;  /* 0x000000000f1372ca */ /* 0x000fe200000e0000 */
[----:B------:R-:W-:Y:S01]  /*5100*/  UIADD3.X UR25, URZ, UR23, URZ, UP1, !UPT ;  /* 0x000000173f197290 */ /* 0x000fe20008ffe43f */
[----:B------:R-:W-:Y:S01]  /*5110*/  ISETP.GT.AND P1, PT, R4, 0x1, PT ;  /* 0x000000010400780c */ /* 0x000fe20003f24270 */
[----:B------:R-:W-:Y:S01]  /*5120*/  UMOV UR14, 0x0 ;  /* 0x00000000000e7882 */ /* 0x000fe20000000000 */
[----:B------:R-:W-:Y:S01]  /*5130*/  UMOV UR15, 0x10000000 ;  /* 0x10000000000f7882 */ /* 0x000fe20000000000 */
[----:B------:R-:W-:Y:S01]  /*5140*/  ISETP.NE.AND P0, PT, R7, 0x3, PT ;  /* 0x000000030700780c */ /* 0x000fe20003f05270 */
[----:B------:R-:W-:-:S03]  /*5150*/  VIADD R21, R21, 0x20 ;  /* 0x0000002015157836 */ /* 0x000fc60000000000 */
[----:B------:R-:W-:Y:S02]  /*5160*/  SEL R14, RZ, 0x1, P0 ;  /* 0x00000001ff0e7807 */ /* 0x000fe40000000000 */
[----:B------:R-:W-:Y:S01]  /*5170*/  UIADD3 UR8, UR5, 0x100, URZ ;  /* 0x0000010005087890 */ /* 0x000fe2000fffe03f */
[----:B------:R-:W-:Y:S02]  /*5180*/  SEL R7, R7, RZ, P0 ;  /* 0x000000ff07077207 */ /* 0x000fe40000000000 */
[----:B------:R-:W-:Y:S01]  /*5190*/  UMOV UR5, 0x30000 ;  /* 0x0003000000057882 */ /* 0x000fe20000000000 */
[----:B------:R-:W-:-:S05]  /*51a0*/  LOP3.LUT R5, R5, R14, RZ, 0x3c, !PT ;  /* 0x0000000e05057212 */ /* 0x000fca00078e3cff */
[----:B------:R0:W-:Y:S02]  /*51b0*/  UTMALDG.3D.MULTICAST [UR8], [UR6], UR5, desc[UR14] ;  /* 0x00000e08060073b4 */ /* 0x0001e40008011805 */
[----:B0-----:R-:W-:Y:S01]  /*51c0*/  UMOV UR8, UR16 ;  /* 0x0000001000087c82 */ /* 0x001fe20008000000 */
[----:B------:R-:W-:Y:S02]  /*51d0*/  UMOV UR11, UR19 ;  /* 0x00000013000b7c82 */ /* 0x000fe40008000000 */
[----:B------:R0:W-:Y:S02]  /*51e0*/  UTMALDG.3D [UR8], [UR24], desc[UR14] ;  /* 0x00000e08180075b4 */ /* 0x0001e40008011000 */
[----:B0-----:R-:W-:Y:S05]  /*51f0*/  @P1 BRA `(.L_x_110) ;  /* 0xfffffffc00441947 */ /* 0x001fea000383ffff */
.L_x_107:
[----:B------:R-:W-:Y:S05]  /*5200*/  BSYNC B1 ;  /* 0x0000000000017941 */ /* 0x000fea0003800000 */
.L_x_106:
[----:B------:R-:W-:Y:S01]  /*5210*/  LOP3.LUT P1, RZ, R9, 0xff, RZ, 0xc0, !PT ;  /* 0x000000ff09ff7812 */ /* 0x000fe2000782c0ff */
[C---:B------:R-:W-:Y:S01]  /*5220*/  IMAD.IADD R6, R10.reuse, 0x1, R3 ;  /* 0x000000010a067824 */ /* 0x040fe200078e0203 */
[----:B------:R-:W-:Y:S01]  /*5230*/  ULDC.64 UR6, c[0x0][0x650] ;  /* 0x0001940000067ab9 */ /* 0x000fe20000000a00 */
[----:B------:R-:W-:Y:S01]  /*5240*/  ISETP.GE.U32.AND P2, PT, R10, 0x3, PT ;  /* 0x000000030a00780c */ /* 0x000fe20003f46070 */
[----:B------:R-:W-:Y:S01]  /*5250*/  BSSY B1, `(.L_x_111) ;  /* 0x000006b000017945 */ /* 0x000fe20003800000 */
[----:B------:R-:W-:Y:S01]  /*5260*/  IMAD.MOV.U32 R20, RZ, RZ, -0x1 ;  /* 0xffffffffff147424 */ /* 0x000fe200078e00ff */
[----:B------:R-:W-:Y:S01]  /*5270*/  ISETP.GT.U32.AND P0, PT, R6, 0x2, PT ;  /* 0x000000020600780c */ /* 0x000fe20003f04070 */
[----:B------:R-:W-:Y:S01]  /*5280*/  IMAD.MOV.U32 R13, RZ, RZ, -0x1 ;  /* 0xffffffffff0d7424 */ /* 0x000fe200078e00ff */
[----:B------:R-:W-:Y:S02]  /*5290*/  PRMT R9, RZ, 0x7610, R9 ;  /* 0x00007610ff097816 */ /* 0x000fe40000000009 */
[----:B------:R-:W-:-:S03]  /*52a0*/  ISETP.LT.U32.AND P0, PT, R10, 0x3, P0 ;  /* 0x000000030a00780c */ /* 0x000fc60000701070 */
[----:B------:R-:W0:Y:S01]  /*52b0*/  @P1 S2R R11, SR_CgaCtaId ;  /* 0x00000000000b1919 */ /* 0x000e220000008800 */
[----:B------:R-:W-:-:S04]  /*52c0*/  @P1 MOV R4, 0x400 ;  /* 0x0000040000041802 */ /* 0x000fc80000000f00 */
[----:B0-----:R-:W-:Y:S01]  /*52d0*/  @P1 LEA R3, R11, R4, 0x18 ;  /* 0x000000040b031211 */ /* 0x001fe200078ec0ff */
[----:B------:R-:W-:-:S03]  /*52e0*/  IMAD.WIDE.U32 R4, R6, -0x55555555, RZ ;  /* 0xaaaaaaab06047825 */ /* 0x000fc600078e00ff */
[----:B------:R0:W-:Y:S01]  /*52f0*/  @P1 SYNCS.ARRIVE.TRANS64.A1T0 RZ, [R3+URZ+0x48], RZ ;  /* 0x000048ff03ff19a7 */ /* 0x0001e2000810003f */
[----:B------:R-:W-:Y:S02]  /*5300*/  IADD3 R16, P1, R16, UR20, RZ ;  /* 0x0000001410107c10 */ /* 0x000fe4000ff3e0ff */
[----:B------:R-:W-:Y:S02]  /*5310*/  SHF.R.U32.HI R5, RZ, 0x1, R5 ;  /* 0x00000001ff057819 */ /* 0x000fe40000011605 */
[----:B------:R-:W-:Y:S02]  /*5320*/  IADD3.X R17, R17, UR13, RZ, P1, !PT ;  /* 0x0000000d11117c10 */ /* 0x000fe40008ffe4ff */
[----:B------:R-:W-:Y:S02]  /*5330*/  PRMT R4, RZ, 0x7610, R4 ;  /* 0x00007610ff047816 */ /* 0x000fe40000000004 */
[----:B0-----:R-:W-:Y:S02]  /*5340*/  SEL R3, RZ, 0x1, !P0 ;  /* 0x00000001ff037807 */ /* 0x001fe40004000000 */
[----:B------:R-:W-:-:S02]  /*5350*/  ISETP.GE.U32.AND P0, PT, R16, UR6, PT ;  /* 0x0000000610007c0c */ /* 0x000fc4000bf06070 */
[----:B------:R-:W-:Y:S01]  /*5360*/  LOP3.LUT R0, R0, R3, RZ, 0x3c, !PT ;  /* 0x0000000300007212 */ /* 0x000fe200078e3cff */
[----:B------:R-:W-:Y:S01]  /*5370*/  IMAD R3, R5, -0x3, R6 ;  /* 0xfffffffd05037824 */ /* 0x000fe200078e0206 */
[----:B------:R-:W-:Y:S01]  /*5380*/  ISETP.GE.U32.AND.EX P0, PT, R17, UR7, PT, P0 ;  /* 0x0000000711007c0c */ /* 0x000fe2000bf06100 */
[----:B------:R-:W-:Y:S01]  /*5390*/  IMAD.MOV.U32 R6, RZ, RZ, -0x1 ;  /* 0xffffffffff067424 */ /* 0x000fe200078e00ff */
[----:B------:R-:W-:-:S11]  /*53a0*/  @P2 LOP3.LUT R0, R0, 0x1, R5, 0x78, !PT ;  /* 0x0000000100002812 */ /* 0x000fd600078e7805 */
[----:B------:R-:W-:Y:S05]  /*53b0*/  @P0 BRA `(.L_x_112) ;  /* 0x0000000400500947 */ /* 0x000fea0003800000 */
[----:B------:R-:W0:Y:S01]  /*53c0*/  S2R R15, SR_CTAID.X ;  /* 0x00000000000f7919 */ /* 0x000e220000002500 */
[----:B------:R-:W-:Y:S01]  /*53d0*/  ULDC.64 UR6, c[0x0][0x628] ;  /* 0x00018a0000067ab9 */ /* 0x000fe20000000a00 */
[----:B------:R-:W1:Y:S01]  /*53e0*/  LDC R20, c[0x0][0x144] ;  /* 0x00005100ff147b82 */ /* 0x000e620000000800 */
[----:B------:R-:W-:Y:S01]  /*53f0*/  ISETP.NE.U32.AND P0, PT, RZ, UR6, PT ;  /* 0x00000006ff007c0c */ /* 0x000fe2000bf05070 */
[----:B------:R-:W2:Y:S01]  /*5400*/  S2R R13, SR_CTAID.Y ;  /* 0x00000000000d7919 */ /* 0x000ea20000002600 */
[----:B------:R-:W-:Y:S01]  /*5410*/  ULDC UR8, c[0x0][0x630] ;  /* 0x00018c0000087ab9 */ /* 0x000fe20000000800 */
[----:B------:R-:W-:Y:S01]  /*5420*/  ULDC UR9, c[0x0][0x150] ;  /* 0x0000540000097ab9 */ /* 0x000fe20000000800 */
[----:B------:R-:W-:Y:S01]  /*5430*/  ISETP.NE.AND.EX P0, PT, RZ, UR7, PT, P0 ;  /* 0x00000007ff007c0c */ /* 0x000fe2000bf05300 */
[----:B------:R-:W-:Y:S02]  /*5440*/  IMAD.MOV.U32 R4, RZ, RZ, R16 ;  /* 0x000000ffff047224 */ /* 0x000fe400078e0010 */
[----:B------:R-:W-:Y:S01]  /*5450*/  IMAD.MOV.U32 R5, RZ, RZ, R17 ;  /* 0x000000ffff057224 */ /* 0x000fe200078e0011 */
[----:B0-----:R-:W-:-:S09]  /*5460*/  I2FP.F32.U32 R22, R15 ;  /* 0x0000000f00167245 */ /* 0x001fd20000201000 */
[----:B------:R-:W-:Y:S05]  /*5470*/  @!P0 BRA `(.L_x_113) ;  /* 0x0000000000288947 */ /* 0x000fea0003800000 */
[----:B------:R-:W-:Y:S02]  /*5480*/  ULDC UR5, c[0x0][0x634] ;  /* 0x00018d0000057ab9 */ /* 0x000fe40000000800 */
[----:B------:R-:W-:-:S05]  /*5490*/  IADD3 R5, P0, R16, UR5, RZ ;  /* 0x0000000510057c10 */ /* 0x000fca000ff1e0ff */
[----:B------:R-:W-:-:S04]  /*54a0*/  IMAD.X R21, RZ, RZ, R17, P0 ;  /* 0x000000ffff157224 */ /* 0x000fc800000e0611 */
[----:B------:R-:W-:-:S04]  /*54b0*/  IMAD.WIDE.U32 R6, R21, UR6, RZ ;  /* 0x0000000615067c25 */ /* 0x000fc8000f8e00ff */
[----:B------:R-:W-:-:S04]  /*54c0*/  IMAD.WIDE.U32 R6, P0, R5, UR7, R6 ;  /* 0x0000000705067c25 */ /* 0x000fc8000f800006 */
[----:B------:R-:W-:-:S04]  /*54d0*/  IMAD.WIDE.U32 R4, R5, UR6, RZ ;  /* 0x0000000605047c25 */ /* 0x000fc8000f8e00ff */
[----:B------:R-:W-:Y:S01]  /*54e0*/  IMAD.MOV.U32 R4, RZ, RZ, R7 ;  /* 0x000000ffff047224 */ /* 0x000fe200078e0007 */
[----:B------:R-:W-:Y:S01]  /*54f0*/  IADD3 RZ, P1, R5, R6, RZ ;  /* 0x0000000605ff7210 */ /* 0x000fe20007f3e0ff */
[----:B------:R-:W-:-:S04]  /*5500*/  IMAD.X R5, RZ, RZ, RZ, P0 ;  /* 0x000000ffff057224 */ /* 0x000fc800000e06ff */
[----:B------:R-:W-:-:S08]  /*5510*/  IMAD.WIDE.U32.X R4, R21, UR7, R4, P1 ;  /* 0x0000000715047c25 */ /* 0x000fd000088e0404 */
.L_x_113:
[----:B------:R-:W-:Y:S01]  /*5520*/  FMUL R22, R22, UR9 ;  /* 0x0000000916167c20 */ /* 0x000fe20008400000 */
[--C-:B------:R-:W-:Y:S01]  /*5530*/  SHF.R.U64 R14, R4, UR8, R5.reuse ;  /* 0x00000008040e7c19 */ /* 0x100fe20008001205 */
[----:B------:R-:W-:Y:S01]  /*5540*/  ULDC.64 UR6, c[0x0][0x620] ;  /* 0x0001880000067ab9 */ /* 0x000fe20000000a00 */
[----:B------:R-:W-:Y:S01]  /*5550*/  SHF.R.U32.HI R4, RZ, UR8, R5 ;  /* 0x00000008ff047c19 */ /* 0x000fe20008011605 */
[----:B------:R-:W-:Y:S01]  /*5560*/  ULDC.64 UR8, c[0x0][0x640] ;  /* 0x0001900000087ab9 */ /* 0x000fe20000000a00 */
[----:B------:R-:W-:Y:S01]  /*5570*/  IADD3 R5, P0, RZ, -R14, RZ ;  /* 0x8000000eff057210 */ /* 0x000fe20007f1e0ff */
[----:B------:R-:W0:Y:S01]  /*5580*/  F2I.U32.TRUNC.NTZ R22, R22 ;  /* 0x0000001600167305 */ /* 0x000e22000020f000 */
[----:B------:R-:W-:-:S03]  /*5590*/  ULDC UR5, c[0x0][0x618] ;  /* 0x0001860000057ab9 */ /* 0x000fc60000000800 */
[----:B------:R-:W-:Y:S01]  /*55a0*/  IMAD.X R4, RZ, RZ, ~R4, P0 ;  /* 0x000000ffff047224 */ /* 0x000fe200000e0e04 */
[----:B------:R-:W-:-:S03]  /*55b0*/  ISETP.NE.U32.AND P0, PT, RZ, UR8, PT ;  /* 0x00000008ff007c0c */ /* 0x000fc6000bf05070 */
[----:B------:R-:W-:Y:S01]  /*55c0*/  IMAD R4, R4, UR6, RZ ;  /* 0x0000000604047c24 */ /* 0x000fe2000f8e02ff */
[----:B------:R-:W-:-:S03]  /*55d0*/  ISETP.NE.AND.EX P0, PT, RZ, UR9, PT, P0 ;  /* 0x00000009ff007c0c */ /* 0x000fc6000bf05300 */
[C---:B------:R-:W-:Y:S02]  /*55e0*/  IMAD R7, R5.reuse, UR7, R4 ;  /* 0x0000000705077c24 */ /* 0x040fe4000f8e0204 */
[----:B------:R-:W-:Y:S01]  /*55f0*/  IMAD.WIDE.U32 R4, R5, UR6, R16 ;  /* 0x0000000605047c25 */ /* 0x000fe2000f8e0010 */
[----:B------:R-:W-:-:S03]  /*5600*/  ULDC UR6, c[0x0][0x154] ;  /* 0x0000550000067ab9 */ /* 0x000fc60000000800 */
[----:B0-----:R-:W-:Y:S02]  /*5610*/  IMAD.MOV R6, RZ, RZ, -R22 ;  /* 0x000000ffff067224 */ /* 0x001fe400078e0a16 */
[----:B------:R-:W-:Y:S02]  /*5620*/  IMAD.IADD R5, R5, 0x1, R7 ;  /* 0x0000000105057824 */ /* 0x000fe400078e0207 */
[----:B-1----:R-:W-:Y:S01]  /*5630*/  IMAD R15, R20, R6, R15 ;  /* 0x00000006140f7224 */ /* 0x002fe200078e020f */
[----:B--2---:R-:W-:Y:S01]  /*5640*/  I2FP.F32.U32 R6, R13 ;  /* 0x0000000d00067245 */ /* 0x004fe20000201000 */
[----:B------:R-:W0:Y:S01]  /*5650*/  LDC R20, c[0x0][0x148] ;  /* 0x00005200ff147b82 */ /* 0x000e220000000800 */
[--C-:B------:R-:W-:Y:S02]  /*5660*/  SHF.R.U64 R21, R4, UR5, R5.reuse ;  /* 0x0000000504157c19 */ /* 0x100fe40008001205 */
[----:B------:R-:W-:Y:S01]  /*5670*/  SHF.R.U32.HI R4, RZ, UR5, R5 ;  /* 0x00000005ff047c19 */ /* 0x000fe20008011605 */
[----:B------:R-:W-:Y:S01]  /*5680*/  FMUL R6, R6, UR6 ;  /* 0x0000000606067c20 */ /* 0x000fe20008400000 */
[----:B------:R-:W-:-:S02]  /*5690*/  ULDC UR5, c[0x0][0x608] ;  /* 0x0001820000057ab9 */ /* 0x000fc40000000800 */
[--C-:B------:R-:W-:Y:S01]  /*56a0*/  SHF.R.U64 R23, R21, UR5, R4.reuse ;  /* 0x0000000515177c19 */ /* 0x100fe20008001204 */
[----:B------:R1:W2:Y:S01]  /*56b0*/  F2I.U32.TRUNC.NTZ R24, R6 ;  /* 0x0000000600187305 */ /* 0x0002a2000020f000 */
[----:B------:R-:W-:Y:S01]  /*56c0*/  SHF.R.U32.HI R4, RZ, UR5, R4 ;  /* 0x00000005ff047c19 */ /* 0x000fe20008011604 */
[----:B------:R-:W-:-:S03]  /*56d0*/  ULDC UR5, c[0x0][0x658] ;  /* 0x0001960000057ab9 */ /* 0x000fc60000000800 */
[--C-:B------:R-:W-:Y:S02]  /*56e0*/  SHF.R.U64 R22, R23, UR5, R4.reuse ;  /* 0x0000000517167c19 */ /* 0x100fe40008001204 */
[----:B------:R-:W-:-:S03]  /*56f0*/  SHF.R.U32.HI R25, RZ, UR5, R4 ;  /* 0x00000005ff197c19 */ /* 0x000fc60008011604 */
[----:B------:R-:W-:Y:S02]  /*5700*/  IMAD.MOV.U32 R4, RZ, RZ, R22 ;  /* 0x000000ffff047224 */ /* 0x000fe400078e0016 */
[----:B------:R-:W-:Y:S01]  /*5710*/  IMAD.MOV.U32 R5, RZ, RZ, R25 ;  /* 0x000000ffff057224 */ /* 0x000fe200078e0019 */
[----:B-1----:R-:W-:Y:S06]  /*5720*/  @!P0 BRA `(.L_x_114) ;  /* 0x0000000000288947 */ /* 0x002fec0003800000 */
        /* <DEDUP_REMOVED lines=10> */
.L_x_114:
[----:B------:R-:W-:Y:S01]  /*57d0*/  ISETP.NE.AND P0, PT, R2, 0x1, PT ;  /* 0x000000010200780c */ /* 0x000fe20003f05270 */
[----:B------:R-:W-:Y:S01]  /*57e0*/  ULDC UR5, c[0x0][0x648] ;  /* 0x0001920000057ab9 */ /* 0x000fe20000000800 */
[----:B------:R-:W-:Y:S01]  /*57f0*/  LOP3.LUT R23, R23, UR17, RZ, 0xc0, !PT ;  /* 0x0000001117177c12 */ /* 0x000fe2000f8ec0ff */
[----:B--2---:R-:W-:Y:S01]  /*5800*/  IMAD.MOV R24, RZ, RZ, -R24 ;  /* 0x000000ffff187224 */ /* 0x004fe200078e0a18 */
[----:B------:R-:W-:Y:S01]  /*5810*/  SHF.R.U64 R4, R4, UR5, R5 ;  /* 0x0000000504047c19 */ /* 0x000fe20008001205 */
[----:B------:R-:W-:Y:S01]  /*5820*/  ULDC UR5, c[0x0][0x638] ;  /* 0x00018e0000057ab9 */ /* 0x000fe20000000800 */
[----:B------:R-:W-:Y:S01]  /*5830*/  LOP3.LUT R21, R21, UR4, RZ, 0xc0, !PT ;  /* 0x0000000415157c12 */ /* 0x000fe2000f8ec0ff */
[----:B------:R-:W-:Y:S01]  /*5840*/  ULDC UR6, c[0x0][0x610] ;  /* 0x0001840000067ab9 */ /* 0x000fe20000000800 */
[----:B------:R-:W-:Y:S02]  /*5850*/  IMAD.MOV.U32 R6, RZ, RZ, R14 ;  /* 0x000000ffff067224 */ /* 0x000fe400078e000e */
[----:B------:R-:W-:-:S02]  /*5860*/  IMAD.MOV R5, RZ, RZ, -R4 ;  /* 0x000000ffff057224 */ /* 0x000fc400078e0a04 */
[----:B------:R-:W-:Y:S02]  /*5870*/  IMAD R4, R4, UR18, R23 ;  /* 0x0000001204047c24 */ /* 0x000fe4000f8e0217 */
[----:B0-----:R-:W-:Y:S02]  /*5880*/  @P0 IMAD R15, R20, R24, R13 ;  /* 0x00000018140f0224 */ /* 0x001fe400078e020d */
[----:B------:R-:W-:Y:S01]  /*5890*/  IMAD R22, R5, UR5, R22 ;  /* 0x0000000505167c24 */ /* 0x000fe2000f8e0216 */
[----:B------:R-:W-:Y:S01]  /*58a0*/  ULDC UR5, c[0x0][0x600] ;  /* 0x0001800000057ab9 */ /* 0x000fe20000000800 */
[----:B------:R-:W-:Y:S02]  /*58b0*/  IMAD R15, R4, UR6, R15 ;  /* 0x00000006040f7c24 */ /* 0x000fe4000f8e020f */
[----:B------:R-:W-:Y:S02]  /*58c0*/  IMAD R22, R22, UR5, R21 ;  /* 0x0000000516167c24 */ /* 0x000fe4000f8e0215 */
[----:B------:R-:W-:-:S03]  /*58d0*/  IMAD.MOV.U32 R4, RZ, RZ, 0x1 ;  /* 0x00000001ff047424 */ /* 0x000fc600078e00ff */
[----:B------:R-:W-:Y:S02]  /*58e0*/  SEL R13, R22, R15, !P0 ;  /* 0x0000000f160d7207 */ /* 0x000fe40004000000 */
[----:B------:R-:W-:-:S07]  /*58f0*/  SEL R20, R15, R22, !P0 ;  /* 0x000000160f147207 */ /* 0x000fce0004000000 */
.L_x_112:
[----:B------:R-:W-:Y:S05]  /*5900*/  BSYNC B1 ;  /* 0x0000000000017941 */ /* 0x000fea0003800000 */
.L_x_111:
[----:B------:R-:W-:-:S13]  /*5910*/  LOP3.LUT P0, RZ, R4, 0xff, RZ, 0xc0, !PT ;  /* 0x000000ff04ff7812 */ /* 0x000fda000780c0ff */
[----:B------:R-:W-:Y:S05]  /*5920*/  @P0 BRA `(.L_x_115) ;  /* 0xfffffff400400947 */ /* 0x000fea000383ffff */
[----:B------:R-:W-:Y:S05]  /*5930*/  BSYNC B0 ;  /* 0x0000000000007941 */ /* 0x000fea0003800000 */
.L_x_104:
[----:B------:R-:W-:-:S03]  /*5940*/  UMOV UR5, 0xffffffff ;  /* 0xffffffff00057882 */ /* 0x000fc60000000000 */
[----:B------:R-:W-:Y:S05]  /*5950*/  BRA.DIV UR5, `(.L_x_116) ;  /* 0x0000000205f07947 */ /* 0x000fea000b800000 */
[----:B------:R-:W-:-:S13]  /*5960*/  ELECT P6, URZ, PT ;  /* 0x00000000003f782f */ /* 0x000fda00038c0000 */
.L_x_129:
[----:B------:R-:W-:Y:S04]  /*5970*/  BSSY B0, `(.L_x_117) ;  /* 0x0000022000007945 */ /* 0x000fe80003800000 */
[----:B------:R-:W-:Y:S05]  /*5980*/  @!P6 BRA `(.L_x_118) ;  /* 0x000000000080e947 */ /* 0x000fea0003800000 */
[----:B------:R-:W-:-:S04]  /*5990*/  LOP3.LUT R19, R19, 0x2, RZ, 0xfc, !PT ;  /* 0x0000000213137812 */ /* 0x000fc800078efcff */
[----:B------:R-:W-:-:S13]  /*59a0*/  ISETP.NE.AND P0, PT, R19, 0x3, PT ;  /* 0x000000031300780c */ /* 0x000fda0003f05270 */
[----:B------:R-:W-:Y:S05]  /*59b0*/  @!P0 BRA `(.L_x_119) ;  /* 0x0000000000048947 */ /* 0x000fea0003800000 */
[----:B------:R-:W-:Y:S01]  /*59c0*/  BPT.TRAP 0x1 ;  /* 0x000000040000795c */ /* 0x000fe20000300000 */
.L_x_119:
[----:B------:R-:W0:Y:S01]  /*59d0*/  S2R R5, SR_CgaCtaId ;  /* 0x0000000000057919 */ /* 0x000e220000008800 */
[----:B------:R-:W-:Y:S02]  /*59e0*/  MOV R2, 0x400 ;  /* 0x0000040000027802 */ /* 0x000fe40000000f00 */
[----:B------:R-:W-:Y:S02]  /*59f0*/  SHF.L.U32 R4, R0, 0x1f, RZ ;  /* 0x0000001f00047819 */ /* 0x000fe400000006ff */
[----:B0-----:R-:W-:-:S05]  /*5a00*/  LEA R2, R5, R2, 0x18 ;  /* 0x0000000205027211 */ /* 0x001fca00078ec0ff */
[----:B------:R-:W-:-:S04]  /*5a10*/  VIADD R2, R2, 0x18 ;  /* 0x0000001802027836 */ /* 0x000fc80000000000 */
[C---:B------:R-:W-:Y:S02]  /*5a20*/  IMAD R7, R3.reuse, 0x8, R2 ;  /* 0x0000000803077824 */ /* 0x040fe400078e0202 */
[----:B------:R-:W-:Y:S02]  /*5a30*/  VIADD R3, R3, 0x1 ;  /* 0x0000000103037836 */ /* 0x000fe40000000000 */
[----:B------:R-:W0:Y:S03]  /*5a40*/  SYNCS.PHASECHK.TRANS64.TRYWAIT P0, [R7+URZ], R4 ;  /* 0x00000004070075a7 */ /* 0x000e26000800017f */
[----:B------:R-:W-:-:S04]  /*5a50*/  ISETP.NE.AND P1, PT, R3, 0x3, PT ;  /* 0x000000030300780c */ /* 0x000fc80003f25270 */
[----:B------:R-:W-:Y:S02]  /*5a60*/  SEL R5, RZ, 0x1, P1 ;  /* 0x00000001ff057807 */ /* 0x000fe40000800000 */
[----:B------:R-:W-:Y:S02]  /*5a70*/  SEL R3, R3, RZ, P1 ;  /* 0x000000ff03037207 */ /* 0x000fe40000800000 */
[----:B------:R-:W-:-:S03]  /*5a80*/  LOP3.LUT R9, R0, R5, RZ, 0x3c, !PT ;  /* 0x0000000500097212 */ /* 0x000fc600078e3cff */
[----:B------:R-:W-:Y:S01]  /*5a90*/  IMAD R6, R3, 0x8, R2 ;  /* 0x0000000803067824 */ /* 0x000fe200078e0202 */
[----:B------:R-:W-:Y:S01]  /*5aa0*/  SHF.L.U32 R5, R9, 0x1f, RZ ;  /* 0x0000001f09057819 */ /* 0x000fe200000006ff */
[----:B0-----:R-:W-:Y:S06]  /*5ab0*/  @!P0 BRA `(.L_x_120) ;  /* 0x0000000000b88947 */ /* 0x001fec0003800000 */
.L_x_130:
[----:B------:R-:W1:Y:S01]  /*5ac0*/  SYNCS.PHASECHK.TRANS64.TRYWAIT P0, [R6+URZ], R5 ;  /* 0x00000005060075a7 */ /* 0x000e62000800017f */
[----:B------:R-:W-:-:S05]  /*5ad0*/  VIADD R0, R3, 0x1 ;  /* 0x0000000103007836 */ /* 0x000fca0000000000 */
[----:B------:R-:W-:-:S04]  /*5ae0*/  ISETP.NE.AND P1, PT, R0, 0x3, PT ;  /* 0x000000030000780c */ /* 0x000fc80003f25270 */
[----:B0-----:R-:W-:Y:S02]  /*5af0*/  SEL R4, RZ, 0x1, P1 ;  /* 0x00000001ff047807 */ /* 0x001fe40000800000 */
[----:B------:R-:W-:Y:S02]  /*5b00*/  SEL R3, R0, RZ, P1 ;  /* 0x000000ff00037207 */ /* 0x000fe40000800000 */
[----:B------:R-:W-:Y:S01]  /*5b10*/  LOP3.LUT R0, R9, R4, RZ, 0x3c, !PT ;  /* 0x0000000409007212 */ /* 0x000fe200078e3cff */
[----:B-1----:R-:W-:Y:S06]  /*5b20*/  @!P0 BRA `(.L_x_121) ;  /* 0x0000000000b08947 */ /* 0x002fec0003800000 */
.L_x_131:
[----:B------:R-:W-:Y:S01]  /*5b30*/  IMAD R3, R3, 0x8, R2 ;  /* 0x0000000803037824 */ /* 0x000fe200078e0202 */
[----:B------:R-:W-:-:S07]  /*5b40*/  SHF.L.U32 R0, R0, 0x1f, RZ ;  /* 0x0000001f00007819 */ /* 0x000fce00000006ff */
.L_x_122:
[----:B-1----:R1:W2:Y:S02]  /*5b50*/  SYNCS.PHASECHK.TRANS64.TRYWAIT P0, [R3+URZ], R0 ;  /* 0x00000000030075a7 */ /* 0x0022a4000800017f */
[----:B--2---:R-:W-:Y:S05]  /*5b60*/  @!P0 NANOSLEEP.SYNCS 0x989680 ;  /* 0x009896800000895d */ /* 0x004fea0003900000 */
[----:B------:R-:W2:Y:S02]  /*5b70*/  @!P0 SYNCS.PHASECHK.TRANS64 P0, [R3+URZ], R0 ;  /* 0x00000000030085a7 */ /* 0x000ea4000800007f */
[----:B--2---:R-:W-:Y:S05]  /*5b80*/  @!P0 BRA `(.L_x_122) ;  /* 0xfffffffc00f08947 */ /* 0x004fea000383ffff */
.L_x_118:
[----:B------:R-:W-:Y:S05]  /*5b90*/  BSYNC B0 ;  /* 0x0000000000007941 */ /* 0x000fea0003800000 */
.L_x_117:
[----:B------:R-:W-:Y:S05]  /*5ba0*/  EXIT ;  /* 0x000000000000794d */ /* 0x000fea0003800000 */
.L_x_21:
[----:B---3--:R3:W4:Y:S02]  /*5bb0*/  SYNCS.PHASECHK.TRANS64.TRYWAIT P1, [R3+URZ], R0 ;  /* 0x00000000030075a7 */ /* 0x008724000802017f */
[----:B----4-:R-:W-:Y:S05]  /*5bc0*/  @!P1 NANOSLEEP.SYNCS 0x989680 ;  /* 0x009896800000995d */ /* 0x010fea0003900000 */
[----:B------:R-:W4:Y:S02]  /*5bd0*/  @!P1 SYNCS.PHASECHK.TRANS64 P1, [R3+URZ], R0 ;  /* 0x00000000030095a7 */ /* 0x000f24000802007f */
[----:B----4-:R-:W-:Y:S05]  /*5be0*/  @!P1 BRA `(.L_x_21) ;  /* 0xfffffffc00f09947 */ /* 0x010fea000383ffff */
[----:B------:R-:W-:Y:S05]  /*5bf0*/  BRA `(.L_x_20) ;  /* 0xffffffb800207947 */ /* 0x000fea000383ffff */
.L_x_26:
[----:B-1----:R1:W2:Y:S02]  /*5c00*/  SYNCS.PHASECHK.TRANS64.TRYWAIT P1, [R5+URZ], R4 ;  /* 0x00000004050075a7 */ /* 0x0022a4000802017f */
[----:B--2---:R-:W-:Y:S05]  /*5c10*/  @!P1 NANOSLEEP.SYNCS 0x989680 ;  /* 0x009896800000995d */ /* 0x004fea0003900000 */
[----:B------:R-:W2:Y:S02]  /*5c20*/  @!P1 SYNCS.PHASECHK.TRANS64 P1, [R5+URZ], R4 ;  /* 0x00000004050095a7 */ /* 0x000ea4000802007f */
[----:B--2---:R-:W-:Y:S05]  /*5c30*/  @!P1 BRA `(.L_x_26) ;  /* 0xfffffffc00f09947 */ /* 0x004fea000383ffff */
[----:B------:R-:W-:Y:S05]  /*5c40*/  BRA `(.L_x_25) ;  /* 0xffffffb800d07947 */ /* 0x000fea000383ffff */
.L_x_105:
[----:B------:R-:W-:Y:S01]  /*5c50*/  BSSY B1, `(.L_x_123) ;  /* 0x0000006000017945 */ /* 0x000fe20003800000 */
[----:B------:R-:W-:-:S07]  /*5c60*/  IMAD.MOV.U32 R15, RZ, RZ, -0x1 ;  /* 0xffffffffff0f7424 */ /* 0x000fce00078e00ff */
[----:B------:R-:W-:Y:S05]  /*5c70*/  WARPSYNC.COLLECTIVE R15, `(.L_x_124) ;  /* 0x000000000f0c7348 */ /* 0x000fea0003c00000 */
[----:B------:R-:W-:Y:S02]  /*5c80*/  ELECT P6, UR62, PT ;  /* 0x00000000003e782f */ /* 0x000fe400038c0000 */
[----:B------:R-:W-:Y:S01]  /*5c90*/  MOV R14, UR62 ;  /* 0x0000003e000e7c02 */ /* 0x000fe20008000f00 */
[----:B------:R-:W-:Y:S10]  /*5ca0*/  ENDCOLLECTIVE ;  /* 0x000000000000791b */ /* 0x000ff40003800000 */
.L_x_124:
[----:B------:R-:W-:Y:S05]  /*5cb0*/  BSYNC B1 ;  /* 0x0000000000017941 */ /* 0x000fea0003800000 */
.L_x_123:
[----:B------:R-:W-:Y:S05]  /*5cc0*/  BRA `(.L_x_125) ;  /* 0xfffffff000647947 */ /* 0x000fea000383ffff */
.L_x_108:
[----:B-1----:R1:W2:Y:S02]  /*5cd0*/  SYNCS.PHASECHK.TRANS64.TRYWAIT P0, [R22+URZ+0x18], R13 ;  /* 0x0000180d160075a7 */ /* 0x0022a4000800017f */
[----:B--2---:R-:W-:Y:S05]  /*5ce0*/  @!P0 NANOSLEEP.SYNCS 0x989680 ;  /* 0x009896800000895d */ /* 0x004fea0003900000 */
[----:B------:R-:W2:Y:S02]  /*5cf0*/  @!P0 SYNCS.PHASECHK.TRANS64 P0, [R22+URZ+0x18], R13 ;  /* 0x0000180d160085a7 */ /* 0x000ea4000800007f */
[----:B--2---:R-:W-:Y:S05]  /*5d00*/  @!P0 BRA `(.L_x_108) ;  /* 0xfffffffc00f08947 */ /* 0x004fea000383ffff */
[----:B------:R-:W-:Y:S05]  /*5d10*/  BRA `(.L_x_126) ;  /* 0xfffffff000a47947 */ /* 0x000fea000383ffff */
.L_x_116:
[----:B------:R-:W-:Y:S01]  /*5d20*/  BSSY B0, `(.L_x_127) ;  /* 0x0000006000007945 */ /* 0x000fe20003800000 */
[----:B------:R-:W-:-:S07]  /*5d30*/  IMAD.MOV.U32 R15, RZ, RZ, -0x1 ;  /* 0xffffffffff0f7424 */ /* 0x000fce00078e00ff */
[----:B------:R-:W-:Y:S05]  /*5d40*/  WARPSYNC.COLLECTIVE R15, `(.L_x_128) ;  /* 0x000000000f0c7348 */ /* 0x000fea0003c00000 */
[----:B------:R-:W-:Y:S02]  /*5d50*/  ELECT P6, UR62, PT ;  /* 0x00000000003e782f */ /* 0x000fe400038c0000 */
[----:B------:R-:W-:Y:S01]  /*5d60*/  MOV R14, UR62 ;  /* 0x0000003e000e7c02 */ /* 0x000fe20008000f00 */
[----:B------:R-:W-:Y:S10]  /*5d70*/  ENDCOLLECTIVE ;  /* 0x000000000000791b */ /* 0x000ff40003800000 */
.L_x_128:
[----:B------:R-:W-:Y:S05]  /*5d80*/  BSYNC B0 ;  /* 0x0000000000007941 */ /* 0x000fea0003800000 */
.L_x_127:
[----:B------:R-:W-:Y:S05]  /*5d90*/  BRA `(.L_x_129) ;  /* 0xfffffff800f47947 */ /* 0x000fea000383ffff */
.L_x_120:
[----:B0-----:R0:W1:Y:S02]  /*5da0*/  SYNCS.PHASECHK.TRANS64.TRYWAIT P0, [R7+URZ], R4 ;  /* 0x00000004070075a7 */ /* 0x001064000800017f */
[----:B-1----:R-:W-:Y:S05]  /*5db0*/  @!P0 NANOSLEEP.SYNCS 0x989680 ;  /* 0x009896800000895d */ /* 0x002fea0003900000 */
[----:B------:R-:W1:Y:S02]  /*5dc0*/  @!P0 SYNCS.PHASECHK.TRANS64 P0, [R7+URZ], R4 ;  /* 0x00000004070085a7 */ /* 0x000e64000800007f */
[----:B-1----:R-:W-:Y:S05]  /*5dd0*/  @!P0 BRA `(.L_x_120) ;  /* 0xfffffffc00f08947 */ /* 0x002fea000383ffff */
[----:B------:R-:W-:Y:S05]  /*5de0*/  BRA `(.L_x_130) ;  /* 0xfffffffc00347947 */ /* 0x000fea000383ffff */
.L_x_121:
[----:B0-----:R0:W1:Y:S02]  /*5df0*/  SYNCS.PHASECHK.TRANS64.TRYWAIT P0, [R6+URZ], R5 ;  /* 0x00000005060075a7 */ /* 0x001064000800017f */
[----:B-1----:R-:W-:Y:S05]  /*5e00*/  @!P0 NANOSLEEP.SYNCS 0x989680 ;  /* 0x009896800000895d */ /* 0x002fea0003900000 */
[----:B------:R-:W1:Y:S02]  /*5e10*/  @!P0 SYNCS.PHASECHK.TRANS64 P0, [R6+URZ], R5 ;  /* 0x00000005060085a7 */ /* 0x000e64000800007f */
[----:B-1----:R-:W-:Y:S05]  /*5e20*/  @!P0 BRA `(.L_x_121) ;  /* 0xfffffffc00f08947 */ /* 0x002fea000383ffff */
[----:B------:R-:W-:Y:S05]  /*5e30*/  BRA `(.L_x_131) ;  /* 0xfffffffc003c7947 */ /* 0x000fea000383ffff */
.L_x_132:
[----:B------:R-:W-:-:S00]  /*5e40*/  BRA `(.L_x_132) ;  /* 0xfffffffc00fc7947 */ /* 0x000fc0000383ffff */
[----:B------:R-:W-:-:S00]  /*5e50*/  NOP ;  /* 0x0000000000007918 */ /* 0x000fc00000000000 */
        /* <DEDUP_REMOVED lines=10> */
.L_x_133:


//--------------------- .nv.global.init           --------------------------
	.section	.nv.global.init,"aw",@progbits
.nv.global.init:
	.type		$str$22,@object
	.size		$str$22,($str$23 - $str$22)
$str$22:
        /*0000*/ 	.byte	0x6b, 0x5f, 0x74, 0x69, 0x6c, 0x65, 0x5f, 0x63, 0x6f, 0x75, 0x6e, 0x74, 0x20, 0x3e, 0x3d, 0x20
        /*0010*/ 	.byte	0x31, 0x00
	.type		$str$23,@object
	.size		$str$23,(__unnamed_1 - $str$23)
$str$23:
        /*0012*/ 	.byte	0x2f, 0x74, 0x6d, 0x70, 0x2f, 0x63, 0x75, 0x74, 0x6c, 0x61, 0x73, 0x73, 0x5f, 0x73, 0x77, 0x65
        /*0022*/ 	.byte	0x65, 0x70, 0x5f, 0x73, 0x72, 0x63, 0x2f, 0x69, 0x6e, 0x63, 0x6c, 0x75, 0x64, 0x65, 0x2f, 0x63
        /*0032*/ 	.byte	0x75, 0x74, 0x6c, 0x61, 0x73, 0x73, 0x2f, 0x67, 0x65, 0x6d, 0x6d, 0x2f, 0x63, 0x6f, 0x6c, 0x6c
        /*0042*/ 	.byte	0x65, 0x63, 0x74, 0x69, 0x76, 0x65, 0x2f, 0x73, 0x6d, 0x39, 0x30, 0x5f, 0x6d, 0x6d, 0x61, 0x5f
        /*0052*/ 	.byte	0x74, 0x6d, 0x61, 0x5f, 0x67, 0x6d, 0x6d, 0x61, 0x5f, 0x73, 0x73, 0x5f, 0x77, 0x61, 0x72, 0x70
        /*0062*/ 	.byte	0x73, 0x70, 0x65, 0x63, 0x69, 0x61, 0x6c, 0x69, 0x7a, 0x65, 0x64, 0x2e, 0x68, 0x70, 0x70, 0x00
	.type		__unnamed_1,@object
	.size		__unnamed_1,(.L_0 - __unnamed_1)
__unnamed_1:
        /*0072*/ 	.byte	0x76, 0x6f, 0x69, 0x64, 0x20, 0x63, 0x75, 0x74, 0x6c, 0x61, 0x73, 0x73, 0x3a, 0x3a, 0x67, 0x65
        /* <DEDUP_REMOVED lines=180> */
        /*0bc2*/ 	.byte	0x5d, 0x00
.L_0:


//--------------------- .nv.shared._ZN7cutlass13device_kernelINS_4gemm6kernel13GemmUniversalIN4cute5tupleIJiiiiEEENS1_10collective13CollectiveMmaINS1_34MainloopSm90TmaGmmaWarpSpecializedILi3ENS5_IJNS4_1CILi1EEENSA_ILi2EEESB_EEENS1_35KernelTmaWarpSpecializedCooperativeEEENS5_IJNSA_ILi128EEENSA_ILi64EEENSA_ILi32EEEEEENS_6half_tENS5_IJlSB_lEEESK_SL_NS4_8TiledMMAINS4_8MMA_AtomIJNS4_4SM904GMMA25MMA_64x64x16_F32F16F16_SSILNSP_5MajorE0ELSR_0ELNSP_7ScaleInE1ELSS_1EEEEEENS4_6LayoutINS5_IJSC_SB_SB_EEENS5_IJSB_NSA_ILi0EEESX_EEEEENS5_IJNS4_10UnderscoreES10_S10_EEEEENS4_23SM90_TMA_LOAD_MULTICASTENS4_14ComposedLayoutINS4_7SwizzleILi2ELi4ELi3EEENS4_18smem_ptr_flag_bitsILi16EEENSV_INS5_IJNSA_ILi8EEESI_EEENS5_IJSI_SB_EEEEEEEvNS4_8identityENS4_13SM90_TMA_LOADES1D_vS1E_EENS_8epilogue10collective6detail29Sm90TmaWarpSpecializedAdapterINS1I_15DefaultEpilogueISK_SL_SL_NS1H_6thread17LinearCombinationISK_Li1EffLNS1M_9ScaleType4KindE0ELNS_15FloatRoundStyleE2ESK_EENS1_15EpilogueDefaultEEEEEvvEEEEvNT_6ParamsE --------------------------
	.section	.nv.shared._ZN7cutlass13device_kernelINS_4gemm6kernel13GemmUniversalIN4cute5tupleIJiiiiEEENS1_10collective13CollectiveMmaINS1_34MainloopSm90TmaGmmaWarpSpecializedILi3ENS5_IJNS4_1CILi1EEENSA_ILi2EEESB_EEENS1_35KernelTmaWarpSpecializedCooperativeEEENS5_IJNSA_ILi128EEENSA_ILi64EEENSA_ILi32EEEEEENS_6half_tENS5_IJlSB_lEEESK_SL_NS4_8TiledMMAINS4_8MMA_AtomIJNS4_4SM904GMMA25MMA_64x64x16_F32F16F16_SSILNSP_5MajorE0ELSR_0ELNSP_7ScaleInE1ELSS_1EEEEEENS4_6LayoutINS5_IJSC_SB_SB_EEENS5_IJSB_NSA_ILi0EEESX_EEEEENS5_IJNS4_10UnderscoreES10_S10_EEEEENS4_23SM90_TMA_LOAD_MULTICASTENS4_14ComposedLayoutINS4_7SwizzleILi2ELi4ELi3EEENS4_18smem_ptr_flag_bitsILi16EEENSV_INS5_IJNSA_ILi8EEESI_EEENS5_IJSI_SB_EEEEEEEvNS4_8identityENS4_13SM90_TMA_LOADES1D_vS1E_EENS_8epilogue10collective6detail29Sm90TmaWarpSpecializedAdapterINS1I_15DefaultEpilogueISK_SL_SL_NS1H_6thread17LinearCombinationISK_Li1EffLNS1M_9ScaleType4KindE0ELNS_15FloatRoundStyleE2ESK_EENS1_15EpilogueDefaultEEEEEvvEEEEvNT_6ParamsE,"aw",@nobits
	.sectionflags	@""
	.align	16
	.zero		1024


//--------------------- .nv.shared.reserved.0     --------------------------
	.section	.nv.shared.reserved.0,"aw",@nobits
	.weak		__nv_reservedSMEM_offset_0_alias
	.size		__nv_reservedSMEM_offset_0_alias, 0, 0
	.other		__nv_reservedSMEM_offset_0_alias,@"STO_CUDA_RESERVED_SHARED STV_DEFAULT"
__nv_reservedSMEM_offset_0_alias:
	.zero		0


//--------------------- .nv.global                --------------------------
	.section	.nv.global,"aw",@nobits
.nv.global:
	.type		_ZN39_INTERNAL_d893a0c1_4_k_cu_27b5a367_28084cute1_E,@object
	.size		_ZN39_INTERNAL_d893a0c1_4_k_cu_27b5a367_28084cute1_E,(_ZN39_INTERNAL_d893a0c1_4_k_cu_27b5a367_28084cuda3std3__45__cpo6cbeginE - _ZN39_INTERNAL_d893a0c1_4_k_cu_27b5a367_28084cute1_E)
_ZN39_INTERNAL_d893a0c1_4_k_cu_27b5a367_28084cute1_E:
	.zero		1
	.type		_ZN39_INTERNAL_d893a0c1_4_k_cu_27b5a367_28084cuda3std3__45__cpo6cbeginE,@object
	.size		_ZN39_INTERNAL_d893a0c1_4_k_cu_27b5a367_28084cuda3std3__45__cpo6cbeginE,(_ZN39_INTERNAL_d893a0c1_4_k_cu_27b5a367_28084cuda3std3__48in_placeE - _ZN39_INTERNAL_d893a0c1_4_k_cu_27b5a367_28084cuda3std3__45__cpo6cbeginE)
_ZN39_INTERNAL_d893a0c1_4_k_cu_27b5a367_28084cuda3std3__45__cpo6cbeginE:
	.zero		1
	.type		_ZN39_INTERNAL_d893a0c1_4_k_cu_27b5a367_28084cuda3std3__48in_placeE,@object
	.size		_ZN39_INTERNAL_d893a0c1_4_k_cu_27b5a367_28084cuda3std3__48in_placeE,(_ZN39_INTERNAL_d893a0c1_4_k_cu_27b5a367_28084cuda3std6ranges3__45__cpo9iter_moveE - _ZN39_INTERNAL_d893a0c1_4_k_cu_27b5a367_28084cuda3std3__48in_placeE)
_ZN39_INTERNAL_d893a0c1_4_k_cu_27b5a367_28084cuda3std3__48in_placeE:
	.zero		1
	.type		_ZN39_INTERNAL_d893a0c1_4_k_cu_27b5a367_28084cuda3std6ranges3__45__cpo9iter_moveE,@object
	.size		_ZN39_INTERNAL_d893a0c1_4_k_cu_27b5a367_28084cuda3std6ranges3__45__cpo9iter_moveE,(_ZN39_INTERNAL_d893a0c1_4_k_cu_27b5a367_28084cuda3std3__45__cpo5beginE - _ZN39_INTERNAL_d893a0c1_4_k_cu_27b5a367_28084cuda3std6ranges3__45__cpo9iter_moveE)
_ZN39_INTERNAL_d893a0c1_4_k_cu_27b5a367_28084cuda3std6ranges3__45__cpo9iter_moveE:
	.zero		1
	.type		_ZN39_INTERNAL_d893a0c1_4_k_cu_27b5a367_28084cuda3std3__45__cpo5beginE,@object
	.size		_ZN39_INTERNAL_d893a0c1_4_k_cu_27b5a367_28084cuda3std3__45__cpo5beginE,(_ZN39_INTERNAL_d893a0c1_4_k_cu_27b5a367_28084cuda3std3__441_GLOBAL__N__d893a0c1_4_k_cu_27b5a367_28086ignoreE - _ZN39_INTERNAL_d893a0c1_4_k_cu_27b5a367_28084cuda3std3__45__cpo5beginE)
_ZN39_INTERNAL_d893a0c1_4_k_cu_27b5a367_28084cuda3std3__45__cpo5beginE:
	.zero		1
	.type		_ZN39_INTERNAL_d893a0c1_4_k_cu_27b5a367_28084cuda3std3__441_GLOBAL__N__d893a0c1_4_k_cu_27b5a367_28086ignoreE,@object
	.size		_ZN39_INTERNAL_d893a0c1_4_k_cu_27b5a367_28084cuda3std3__441_GLOBAL__N__d893a0c1_4_k_cu_27b5a367_28086ignoreE,(_ZN39_INTERNAL_d893a0c1_4_k_cu_27b5a367_28084cute7productE - _ZN39_INTERNAL_d893a0c1_4_k_cu_27b5a367_28084cuda3std3__441_GLOBAL__N__d893a0c1_4_k_cu_27b5a367_28086ignoreE)
_ZN39_INTERNAL_d893a0c1_4_k_cu_27b5a367_28084cuda3std3__441_GLOBAL__N__d893a0c1_4_k_cu_27b5a367_28086ignoreE:
	.zero		1
	.type		_ZN39_INTERNAL_d893a0c1_4_k_cu_27b5a367_28084cute7productE,@object
	.size		_ZN39_INTERNAL_d893a0c1_4_k_cu_27b5a367_28084cute7productE,(_ZN39_INTERNAL_d893a0c1_4_k_cu_27b5a367_28084cuda3std3__45__cpo3endE - _ZN39_INTERNAL_d893a0c1_4_k_cu_27b5a367_28084cute7productE)
_ZN39_INTERNAL_d893a0c1_4_k_cu_27b5a367_28084cute7productE:
	.zero		1
	.type		_ZN39_INTERNAL_d893a0c1_4_k_cu_27b5a367_28084cuda3std3__45__cpo3endE,@object
	.size		_ZN39_INTERNAL_d893a0c1_4_k_cu_27b5a367_28084cuda3std3__45__cpo3endE,(_ZN39_INTERNAL_d893a0c1_4_k_cu_27b5a367_28084cuda3std3__419piecewise_constructE - _ZN39_INTERNAL_d893a0c1_4_k_cu_27b5a367_28084cuda3std3__45__cpo3endE)
_ZN39_INTERNAL_d893a0c1_4_k_cu_27b5a367_28084cuda3std3__45__cpo3endE:
	.zero		1
	.type		_ZN39_INTERNAL_d893a0c1_4_k_cu_27b5a367_28084cuda3std3__419piecewise_constructE,@object
	.size		_ZN39_INTERNAL_d893a0c1_4_k_cu_27b5a367_28084cuda3std3__419piecewise_constructE,(_ZN39_INTERNAL_d893a0c1_4_k_cu_27b5a367_28084cuda3std3__45__cpo4cendE - _ZN39_INTERNAL_d893a0c1_4_k_cu_27b5a367_28084cuda3std3__419piecewise_constructE)
_ZN39_INTERNAL_d893a0c1_4_k_cu_27b5a367_28084cuda3std3__419piecewise_constructE:
	.zero		1
	.type		_ZN39_INTERNAL_d893a0c1_4_k_cu_27b5a367_28084cuda3std3__45__cpo4cendE,@object
	.size		_ZN39_INTERNAL_d893a0c1_4_k_cu_27b5a367_28084cuda3std3__45__cpo4cendE,(_ZN39_INTERNAL_d893a0c1_4_k_cu_27b5a367_28084cuda3std6ranges3__45__cpo4swapE - _ZN39_INTERNAL_d893a0c1_4_k_cu_27b5a367_28084cuda3std3__45__cpo4cendE)
_ZN39_INTERNAL_d893a0c1_4_k_cu_27b5a367_28084cuda3std3__45__cpo4cendE:
	.zero		1
	.type		_ZN39_INTERNAL_d893a0c1_4_k_cu_27b5a367_28084cuda3std6ranges3__45__cpo4swapE,@object
	.size		_ZN39_INTERNAL_d893a0c1_4_k_cu_27b5a367_28084cuda3std6ranges3__45__cpo4swapE,(.L_8 - _ZN39_INTERNAL_d893a0c1_4_k_cu_27b5a367_28084cuda3std6ranges3__45__cpo4swapE)
_ZN39_INTERNAL_d893a0c1_4_k_cu_27b5a367_28084cuda3std6ranges3__45__cpo4swapE:
	.zero		1
.L_8:


//--------------------- .nv.constant0._ZN7cutlass13device_kernelINS_4gemm6kernel13GemmUniversalIN4cute5tupleIJiiiiEEENS1_10collective13CollectiveMmaINS1_34MainloopSm90TmaGmmaWarpSpecializedILi3ENS5_IJNS4_1CILi1EEENSA_ILi2EEESB_EEENS1_35KernelTmaWarpSpecializedCooperativeEEENS5_IJNSA_ILi128EEENSA_ILi64EEENSA_ILi32EEEEEENS_6half_tENS5_IJlSB_lEEESK_SL_NS4_8TiledMMAINS4_8MMA_AtomIJNS4_4SM904GMMA25MMA_64x64x16_F32F16F16_SSILNSP_5MajorE0ELSR_0ELNSP_7ScaleInE1ELSS_1EEEEEENS4_6LayoutINS5_IJSC_SB_SB_EEENS5_IJSB_NSA_ILi0EEESX_EEEEENS5_IJNS4_10UnderscoreES10_S10_EEEEENS4_23SM90_TMA_LOAD_MULTICASTENS4_14ComposedLayoutINS4_7SwizzleILi2ELi4ELi3EEENS4_18smem_ptr_flag_bitsILi16EEENSV_INS5_IJNSA_ILi8EEESI_EEENS5_IJSI_SB_EEEEEEEvNS4_8identityENS4_13SM90_TMA_LOADES1D_vS1E_EENS_8epilogue10collective6detail29Sm90TmaWarpSpecializedAdapterINS1I_15DefaultEpilogueISK_SL_SL_NS1H_6thread17LinearCombinationISK_Li1EffLNS1M_9ScaleType4KindE0ELNS_15FloatRoundStyleE2ESK_EENS1_15EpilogueDefaultEEEEEvvEEEEvNT_6ParamsE --------------------------
	.section	.nv.constant0._ZN7cutlass13device_kernelINS_4gemm6kernel13GemmUniversalIN4cute5tupleIJiiiiEEENS1_10collective13CollectiveMmaINS1_34MainloopSm90TmaGmmaWarpSpecializedILi3ENS5_IJNS4_1CILi1EEENSA_ILi2EEESB_EEENS1_35KernelTmaWarpSpecializedCooperativeEEENS5_IJNSA_ILi128EEENSA_ILi64EEENSA_ILi32EEEEEENS_6half_tENS5_IJlSB_lEEESK_SL_NS4_8TiledMMAINS4_8MMA_AtomIJNS4_4SM904GMMA25MMA_64x64x16_F32F16F16_SSILNSP_5MajorE0ELSR_0ELNSP_7ScaleInE1ELSS_1EEEEEENS4_6LayoutINS5_IJSC_SB_SB_EEENS5_IJSB_NSA_ILi0EEESX_EEEEENS5_IJNS4_10UnderscoreES10_S10_EEEEENS4_23SM90_TMA_LOAD_MULTICASTENS4_14ComposedLayoutINS4_7SwizzleILi2ELi4ELi3EEENS4_18smem_ptr_flag_bitsILi16EEENSV_INS5_IJNSA_ILi8EEESI_EEENS5_IJSI_SB_EEEEEEEvNS4_8identityENS4_13SM90_TMA_LOADES1D_vS1E_EENS_8epilogue10collective6detail29Sm90TmaWarpSpecializedAdapterINS1I_15DefaultEpilogueISK_SL_SL_NS1H_6thread17LinearCombinationISK_Li1EffLNS1M_9ScaleType4KindE0ELNS_15FloatRoundStyleE2ESK_EENS1_15EpilogueDefaultEEEEEvvEEEEvNT_6ParamsE,"a",@progbits
	.sectionflags	@""
	.align	4
.nv.constant0._ZN7cutlass13device_kernelINS_4gemm6kernel13GemmUniversalIN4cute5tupleIJiiiiEEENS1_10collective13CollectiveMmaINS1_34MainloopSm90TmaGmmaWarpSpecializedILi3ENS5_IJNS4_1CILi1EEENSA_ILi2EEESB_EEENS1_35KernelTmaWarpSpecializedCooperativeEEENS5_IJNSA_ILi128EEENSA_ILi64EEENSA_ILi32EEEEEENS_6half_tENS5_IJlSB_lEEESK_SL_NS4_8TiledMMAINS4_8MMA_AtomIJNS4_4SM904GMMA25MMA_64x64x16_F32F16F16_SSILNSP_5MajorE0ELSR_0ELNSP_7ScaleInE1ELSS_1EEEEEENS4_6LayoutINS5_IJSC_SB_SB_EEENS5_IJSB_NSA_ILi0EEESX_EEEEENS5_IJNS4_10UnderscoreES10_S10_EEEEENS4_23SM90_TMA_LOAD_MULTICASTENS4_14ComposedLayoutINS4_7SwizzleILi2ELi4ELi3EEENS4_18smem_ptr_flag_bitsILi16EEENSV_INS5_IJNSA_ILi8EEESI_EEENS5_IJSI_SB_EEEEEEEvNS4_8identityENS4_13SM90_TMA_LOADES1D_vS1E_EENS_8epilogue10collective6detail29Sm90TmaWarpSpecializedAdapterINS1I_15DefaultEpilogueISK_SL_SL_NS1H_6thread17LinearCombinationISK_Li1EffLNS1M_9ScaleType4KindE0ELNS_15FloatRoundStyleE2ESK_EENS1_15EpilogueDefaultEEEEEvvEEEEvNT_6ParamsE:
	.zero		1664


//--------------------- SYMBOLS --------------------------

	.type		.nv.reservedSmem.offset0,@object
	.size		.nv.reservedSmem.offset0,0x4
	.type		__assertfail,@function
